	.headerflags	@"EF_CUDA_TEXMODE_UNIFIED EF_CUDA_64BIT_ADDRESS EF_CUDA_ACCELERATORS EF_CUDA_SM90 EF_CUDA_VIRTUAL_SM(EF_CUDA_SM90)"
	.elftype	@"ET_EXEC"


//--------------------- .nv.info                  --------------------------
	.section	.nv.info,"",@"SHT_CUDA_INFO"
	.align	4


	//----- nvinfo : EIATTR_REGCOUNT
	.align		4
        /*0000*/ 	.byte	0x04, 0x2f
        /*0002*/ 	.short	(.L_1 - .L_0)
	.align		4
.L_0:
        /*0004*/ 	.word	index@(chunk_gated_delta_rule_fwd_kernel_h_blockdim64)
        /*0008*/ 	.word	0x000000ff


	//----- nvinfo : EIATTR_FRAME_SIZE
	.align		4
.L_1:
        /*000c*/ 	.byte	0x04, 0x11
        /*000e*/ 	.short	(.L_3 - .L_2)
	.align		4
.L_2:
        /*0010*/ 	.word	index@(chunk_gated_delta_rule_fwd_kernel_h_blockdim64)
        /*0014*/ 	.word	0x00000100


	//----- nvinfo : EIATTR_MIN_STACK_SIZE
	.align		4
.L_3:
        /*0018*/ 	.byte	0x04, 0x12
        /*001a*/ 	.short	(.L_5 - .L_4)
	.align		4
.L_4:
        /*001c*/ 	.word	index@(chunk_gated_delta_rule_fwd_kernel_h_blockdim64)
        /*0020*/ 	.word	0x00000100
.L_5:


//--------------------- .nv.info.chunk_gated_delta_rule_fwd_kernel_h_blockdim64 --------------------------
	.section	.nv.info.chunk_gated_delta_rule_fwd_kernel_h_blockdim64,"",@"SHT_CUDA_INFO"
	.sectionflags	@""
	.align	4


	//----- nvinfo : EIATTR_CUDA_API_VERSION
	.align		4
        /*0000*/ 	.byte	0x04, 0x37
        /*0002*/ 	.short	(.L_7 - .L_6)
.L_6:
        /*0004*/ 	.word	0x00000080


	//----- nvinfo : EIATTR_KPARAM_INFO
	.align		4
.L_7:
        /*0008*/ 	.byte	0x04, 0x17
        /*000a*/ 	.short	(.L_9 - .L_8)
.L_8:
        /*000c*/ 	.word	0x00000000
        /*0010*/ 	.short	0x0008
        /*0012*/ 	.short	0x0040
        /*0014*/ 	.byte	0x00, 0xf4, 0x21, 0x00


	//----- nvinfo : EIATTR_KPARAM_INFO
	.align		4
.L_9:
        /*0018*/ 	.byte	0x04, 0x17
        /*001a*/ 	.short	(.L_11 - .L_10)
.L_10:
        /*001c*/ 	.word	0x00000000
        /*0020*/ 	.short	0x0007
        /*0022*/ 	.short	0x0038
        /*0024*/ 	.byte	0x00, 0xf0, 0x11, 0x00


	//----- nvinfo : EIATTR_KPARAM_INFO
	.align		4
.L_11:
        /*0028*/ 	.byte	0x04, 0x17
        /*002a*/ 	.short	(.L_13 - .L_12)
.L_12:
        /*002c*/ 	.word	0x00000000
        /*0030*/ 	.short	0x0006
        /*0032*/ 	.short	0x0030
        /*0034*/ 	.byte	0x00, 0xf4, 0x21, 0x00


	//----- nvinfo : EIATTR_KPARAM_INFO
	.align		4
.L_13:
        /*0038*/ 	.byte	0x04, 0x17
        /*003a*/ 	.short	(.L_15 - .L_14)
.L_14:
        /*003c*/ 	.word	0x00000000
        /*0040*/ 	.short	0x0005
        /*0042*/ 	.short	0x0028
        /*0044*/ 	.byte	0x00, 0xf4, 0x21, 0x00


	//----- nvinfo : EIATTR_KPARAM_INFO
	.align		4
.L_15:
        /*0048*/ 	.byte	0x04, 0x17
        /*004a*/ 	.short	(.L_17 - .L_16)
.L_16:
        /*004c*/ 	.word	0x00000000
        /*0050*/ 	.short	0x0004
        /*0052*/ 	.short	0x0020
        /*0054*/ 	.byte	0x00, 0xf4, 0x21, 0x00


	//----- nvinfo : EIATTR_KPARAM_INFO
	.align		4
.L_17:
        /*0058*/ 	.byte	0x04, 0x17
        /*005a*/ 	.short	(.L_19 - .L_18)
.L_18:
        /*005c*/ 	.word	0x00000000
        /*0060*/ 	.short	0x0003
        /*0062*/ 	.short	0x0018
        /*0064*/ 	.byte	0x00, 0xf4, 0x21, 0x00


	//----- nvinfo : EIATTR_KPARAM_INFO
	.align		4
.L_19:
        /*0068*/ 	.byte	0x04, 0x17
        /*006a*/ 	.short	(.L_21 - .L_20)
.L_20:
        /*006c*/ 	.word	0x00000000
        /*0070*/ 	.short	0x0002
        /*0072*/ 	.short	0x0010
        /*0074*/ 	.byte	0x00, 0xf4, 0x21, 0x00


	//----- nvinfo : EIATTR_KPARAM_INFO
	.align		4
.L_21:
        /*0078*/ 	.byte	0x04, 0x17
        /*007a*/ 	.short	(.L_23 - .L_22)
.L_22:
        /*007c*/ 	.word	0x00000000
        /*0080*/ 	.short	0x0001
        /*0082*/ 	.short	0x0008
        /*0084*/ 	.byte	0x00, 0xf4, 0x21, 0x00


	//----- nvinfo : EIATTR_KPARAM_INFO
	.align		4
.L_23:
        /*0088*/ 	.byte	0x04, 0x17
        /*008a*/ 	.short	(.L_25 - .L_24)
.L_24:
        /*008c*/ 	.word	0x00000000
        /*0090*/ 	.short	0x0000
        /*0092*/ 	.short	0x0000
        /*0094*/ 	.byte	0x00, 0xf4, 0x21, 0x00


	//----- nvinfo : EIATTR_SPARSE_MMA_MASK
	.align		4
.L_25:
        /*0098*/ 	.byte	0x03, 0x50
        /*009a*/ 	.short	0x0000


	//----- nvinfo : EIATTR_MAXREG_COUNT
	.align		4
        /*009c*/ 	.byte	0x03, 0x1b
        /*009e*/ 	.short	0x00ff


	//----- nvinfo : EIATTR_ANNOTATIONS
	.align		4
        /*00a0*/ 	.byte	0x04, 0x55
        /*00a2*/ 	.short	(.L_27 - .L_26)


	//   ....[0]....
.L_26:
        /*00a4*/ 	.word	0x00000001
        /* <DEDUP_REMOVED lines=71> */
        /*0518*/ 	.byte	0x00, 0x8e, 0x00, 0x00, 0x01, 0x00, 0x00, 0x00, 0x10, 0x8e, 0x00, 0x00


	//----- nvinfo : EIATTR_EXIT_INSTR_OFFSETS
	.align		4
.L_27:
        /*0524*/ 	.byte	0x04, 0x1c
        /*0526*/ 	.short	(.L_29 - .L_28)


	//   ....[0]....
.L_28:
        /*0528*/ 	.word	0x00009cc0


	//   ....[1]....
        /*052c*/ 	.word	0x00009cf0


	//----- nvinfo : EIATTR_REQNTID
	.align		4
.L_29:
        /*0530*/ 	.byte	0x04, 0x10
        /*0532*/ 	.short	(.L_31 - .L_30)
.L_30:
        /*0534*/ 	.word	0x00000040
        /*0538*/ 	.word	0x00000001
        /*053c*/ 	.word	0x00000001


	//----- nvinfo : EIATTR_CBANK_PARAM_SIZE
	.align		4
.L_31:
        /*0540*/ 	.byte	0x03, 0x19
        /*0542*/ 	.short	0x0048


	//----- nvinfo : EIATTR_PARAM_CBANK
	.align		4
        /*0544*/ 	.byte	0x04, 0x0a
        /*0546*/ 	.short	(.L_33 - .L_32)
	.align		4
.L_32:
        /*0548*/ 	.word	index@(.nv.constant0.chunk_gated_delta_rule_fwd_kernel_h_blockdim64)
        /*054c*/ 	.short	0x0210
        /*054e*/ 	.short	0x0048


	//----- nvinfo : EIATTR_SW_WAR
	.align		4
.L_33:
        /*0550*/ 	.byte	0x04, 0x36
        /*0552*/ 	.short	(.L_35 - .L_34)
.L_34:
        /*0554*/ 	.word	0x00000008
.L_35:


//--------------------- .nv.callgraph             --------------------------
	.section	.nv.callgraph,"",@"SHT_CUDA_CALLGRAPH"
	.align	4
	.sectionentsize	8
	.align		4
        /*0000*/ 	.word	0x00000000
	.align		4
        /*0004*/ 	.word	0xffffffff
	.align		4
        /*0008*/ 	.word	0x00000000
	.align		4
        /*000c*/ 	.word	0xfffffffe
	.align		4
        /*0010*/ 	.word	0x00000000
	.align		4
        /*0014*/ 	.word	0xfffffffd
	.align		4
        /*0018*/ 	.word	0x00000000
	.align		4
        /*001c*/ 	.word	0xfffffffc


//--------------------- .text.chunk_gated_delta_rule_fwd_kernel_h_blockdim64 --------------------------
	.section	.text.chunk_gated_delta_rule_fwd_kernel_h_blockdim64,"ax",@progbits
	.sectionflags	@"SHF_BARRIERS=1"
	.align	128
        .global         chunk_gated_delta_rule_fwd_kernel_h_blockdim64
        .type           chunk_gated_delta_rule_fwd_kernel_h_blockdim64,@function
        .size           chunk_gated_delta_rule_fwd_kernel_h_blockdim64,(.L_x_4 - chunk_gated_delta_rule_fwd_kernel_h_blockdim64)
        .other          chunk_gated_delta_rule_fwd_kernel_h_blockdim64,@"STO_CUDA_ENTRY STV_DEFAULT"
chunk_gated_delta_rule_fwd_kernel_h_blockdim64:
.text.chunk_gated_delta_rule_fwd_kernel_h_blockdim64:
[----:B------:R-:W1:Y:S01]  /*0000*/  LDC R1, c[0x0][0x28] ;  /* 0x00000a00ff017b82 */ /* 0x000e620000000800 */
[----:B------:R-:W2:Y:S07]  /*0010*/  S2R R78, SR_TID.X ;  /* 0x00000000004e7919 */ /* 0x000eae0000002100 */
[----:B------:R-:W3:Y:S01]  /*0020*/  S2UR UR12, SR_CTAID.X ;  /* 0x00000000000c79c3 */ /* 0x000ee20000002500 */
[----:B------:R-:W-:Y:S01]  /*0030*/  ULDC UR4, c[0x0][0x248] ;  /* 0x0000920000047ab9 */ /* 0x000fe20000000800 */
[----:B------:R-:W-:Y:S01]  /*0040*/  ULDC.64 UR8, c[0x0][0x220] ;  /* 0x0000880000087ab9 */ /* 0x000fe20000000a00 */
[----:B------:R-:W-:Y:S01]  /*0050*/  UIADD3 UR5, UR4, 0x3f, URZ ;  /* 0x0000003f04057890 */ /* 0x000fe2000fffe03f */
[----:B------:R-:W-:Y:S01]  /*0060*/  LOP3.LUT R0, R0, 0xfffff7ff, RZ, 0xc0, !PT ;  /* 0xfffff7ff00007812 */ /* 0x000fe200078ec0ff */
[----:B------:R-:W-:Y:S01]  /*0070*/  UMOV UR14, 0x400 ;  /* 0x00000400000e7882 */ /* 0x000fe20000000000 */
[----:B------:R-:W-:Y:S01]  /*0080*/  ULDC.64 UR20, c[0x0][0x208] ;  /* 0x0000820000147ab9 */ /* 0x000fe20000000a00 */
[----:B------:R-:W-:Y:S01]  /*0090*/  UISETP.GT.AND UP0, UPT, UR5, 0x3f, UPT ;  /* 0x0000003f0500788c */ /* 0x000fe2000bf04270 */
[----:B------:R-:W4:Y:S01]  /*00a0*/  S2UR UR16, SR_CTAID.Y ;  /* 0x00000000001079c3 */ /* 0x000f220000002600 */
[----:B-1----:R-:W-:-:S02]  /*00b0*/  VIADD R1, R1, 0xffffff00 ;  /* 0xffffff0001017836 */ /* 0x002fc40000000000 */
[----:B------:R-:W-:-:S05]  /*00c0*/  USEL UR6, URZ, 0x10, !UP0 ;  /* 0x000000103f067887 */ /* 0x000fca000c000000 */
[----:B------:R-:W1:Y:S01]  /*00d0*/  S2UR UR11, SR_CgaCtaId ;  /* 0x00000000000b79c3 */ /* 0x000e620000008800 */
[----:B------:R-:W-:Y:S01]  /*00e0*/  IMAD.U32 R38, RZ, RZ, UR6 ;  /* 0x00000006ff267e24 */ /* 0x000fe2000f8e00ff */
[----:B---3--:R-:W-:-:S04]  /*00f0*/  USHF.L.U32 UR12, UR12, 0x6, URZ ;  /* 0x000000060c0c7899 */ /* 0x008fc8000800063f */
[----:B------:R-:W-:Y:S02]  /*0100*/  USHF.R.S32.HI UR17, URZ, 0x1f, UR12 ;  /* 0x0000001f3f117899 */ /* 0x000fe4000801140c */
[----:B------:R-:W-:Y:S01]  /*0110*/  IMAD.U32 R4, RZ, RZ, UR12 ;  /* 0x0000000cff047e24 */ /* 0x000fe2000f8e00ff */
[----:B--2---:R-:W-:Y:S01]  /*0120*/  SHF.R.U32.HI R36, RZ, 0x3, R78 ;  /* 0x00000003ff247819 */ /* 0x004fe2000001164e */
[----:B------:R-:W-:Y:S01]  /*0130*/  IMAD.SHL.U32 R37, R78, 0x8, RZ ;  /* 0x000000084e257824 */ /* 0x000fe200078e00ff */
[----:B----4-:R-:W-:Y:S02]  /*0140*/  ULOP3.LUT UR6, UR16, 0xffe0, URZ, 0xc0, !UPT ;  /* 0x0000ffe010067892 */ /* 0x010fe4000f8ec03f */
[----:B------:R-:W-:Y:S01]  /*0150*/  SGXT.U32 R36, R36, 0x3 ;  /* 0x000000032424781a */ /* 0x000fe20000000000 */
[----:B------:R-:W-:Y:S01]  /*0160*/  USHF.L.U32 UR13, UR16, 0xe, URZ ;  /* 0x0000000e100d7899 */ /* 0x000fe2000800063f */
[--C-:B------:R-:W-:Y:S01]  /*0170*/  LOP3.LUT R35, R4, 0x38, R37.reuse, 0xf8, !PT ;  /* 0x0000003804237812 */ /* 0x100fe200078ef825 */
[----:B------:R-:W-:Y:S01]  /*0180*/  IMAD.U32 R4, RZ, RZ, UR17 ;  /* 0x00000011ff047e24 */ /* 0x000fe2000f8e00ff */
[C---:B------:R-:W-:Y:S01]  /*0190*/  LOP3.LUT R42, R36.reuse, 0x8, RZ, 0xfc, !PT ;  /* 0x00000008242a7812 */ /* 0x040fe200078efcff */
[C---:B------:R-:W-:Y:S01]  /*01a0*/  IMAD.WIDE.U32 R2, R36.reuse, 0x1000, RZ ;  /* 0x0000100024027825 */ /* 0x040fe200078e00ff */
[C---:B------:R-:W-:Y:S01]  /*01b0*/  ISETP.GE.AND P1, PT, R36.reuse, UR4, PT ;  /* 0x0000000424007c0c */ /* 0x040fe2000bf26270 */
[----:B------:R-:W-:Y:S01]  /*01c0*/  UIMAD UR15, UR6, UR4, URZ ;  /* 0x00000004060f72a4 */ /* 0x000fe2000f8e023f */
[----:B------:R-:W-:Y:S01]  /*01d0*/  LOP3.LUT R51, R36, 0x10, RZ, 0xfc, !PT ;  /* 0x0000001024337812 */ /* 0x000fe200078efcff */
[----:B-1----:R-:W-:Y:S01]  /*01e0*/  ULEA UR14, UR11, UR14, 0x18 ;  /* 0x0000000e0b0e7291 */ /* 0x002fe2000f8ec03f */
[C---:B------:R-:W-:Y:S01]  /*01f0*/  LOP3.LUT R49, R2.reuse, 0x38, R37, 0xf8, !PT ;  /* 0x0000003802317812 */ /* 0x040fe200078ef825 */
[----:B------:R-:W-:Y:S01]  /*0200*/  ULOP3.LUT UR6, UR15, 0x1f, UR16, 0xf8, !UPT ;  /* 0x0000001f0f067892 */ /* 0x000fe2000f8ef810 */
[----:B------:R-:W-:-:S02]  /*0210*/  IADD3 R12, P0, R2, R35, RZ ;  /* 0x00000023020c7210 */ /* 0x000fc40007f1e0ff */
[----:B------:R-:W-:Y:S01]  /*0220*/  SHF.L.U64.HI R70, R49, 0x1, R3 ;  /* 0x0000000131467819 */ /* 0x000fe20000010203 */
[----:B------:R-:W-:Y:S01]  /*0230*/  USHF.L.U32 UR10, UR6, 0x7, URZ ;  /* 0x00000007060a7899 */ /* 0x000fe2000800063f */
[----:B------:R-:W-:Y:S01]  /*0240*/  IADD3.X R13, R3, UR17, RZ, P0, !PT ;  /* 0x00000011030d7c10 */ /* 0x000fe200087fe4ff */
[----:B------:R-:W-:Y:S01]  /*0250*/  IMAD.WIDE.U32 R2, R42, 0x1000, RZ ;  /* 0x000010002a027825 */ /* 0x000fe200078e00ff */
[----:B------:R-:W-:Y:S01]  /*0260*/  ISETP.GE.U32.AND P0, PT, R35, 0x80, PT ;  /* 0x000000802300780c */ /* 0x000fe20003f06070 */
[----:B------:R-:W-:Y:S01]  /*0270*/  ULDC.64 UR6, c[0x0][0x218] ;  /* 0x0000860000067ab9 */ /* 0x000fe20000000a00 */
[----:B------:R-:W-:Y:S01]  /*0280*/  SEL R56, R38, RZ, !P1 ;  /* 0x000000ff26387207 */ /* 0x000fe20004800000 */
[----:B------:R-:W-:Y:S01]  /*0290*/  UIMAD.WIDE UR6, UR10, 0x2, UR6 ;  /* 0x000000020a0678a5 */ /* 0x000fe2000f8e0206 */
[----:B------:R-:W-:Y:S01]  /*02a0*/  ISETP.GE.AND.EX P0, PT, R4, RZ, PT, P0 ;  /* 0x000000ff0400720c */ /* 0x000fe20003f06300 */
[----:B------:R-:W-:Y:S01]  /*02b0*/  IMAD.WIDE.U32 R4, R51, 0x1000, RZ ;  /* 0x0000100033047825 */ /* 0x000fe200078e00ff */
[C---:B------:R-:W-:Y:S01]  /*02c0*/  IADD3 R10, P1, R2.reuse, R35, RZ ;  /* 0x00000023020a7210 */ /* 0x040fe20007f3e0ff */
[----:B------:R-:W-:Y:S01]  /*02d0*/  UIMAD.WIDE UR8, UR10, 0x2, UR8 ;  /* 0x000000020a0878a5 */ /* 0x000fe2000f8e0208 */
[----:B------:R-:W-:Y:S01]  /*02e0*/  LOP3.LUT R19, R2, 0x38, R37, 0xf8, !PT ;  /* 0x0000003802137812 */ /* 0x000fe200078ef825 */
[----:B------:R-:W-:Y:S01]  /*02f0*/  IMAD.SHL.U32 R49, R49, 0x2, RZ ;  /* 0x0000000231317824 */ /* 0x000fe200078e00ff */
[----:B------:R-:W-:-:S02]  /*0300*/  LOP3.LUT R52, R36, 0x18, RZ, 0xfc, !PT ;  /* 0x0000001824347812 */ /* 0x000fc400078efcff */
[----:B------:R-:W-:Y:S01]  /*0310*/  IADD3.X R11, R3, UR17, RZ, P1, !PT ;  /* 0x00000011030b7c10 */ /* 0x000fe20008ffe4ff */
[C---:B------:R-:W-:Y:S01]  /*0320*/  IMAD.SHL.U32 R48, R19.reuse, 0x2, RZ ;  /* 0x0000000213307824 */ /* 0x040fe200078e00ff */
[----:B------:R-:W-:Y:S01]  /*0330*/  SHF.L.U64.HI R69, R19, 0x1, R3 ;  /* 0x0000000113457819 */ /* 0x000fe20000010203 */
[----:B------:R-:W-:Y:S01]  /*0340*/  IMAD.WIDE.U32 R2, R52, 0x1000, RZ ;  /* 0x0000100034027825 */ /* 0x000fe200078e00ff */
[C---:B------:R-:W-:Y:S02]  /*0350*/  LOP3.LUT R47, R4.reuse, 0x38, R37, 0xf8, !PT ;  /* 0x00000038042f7812 */ /* 0x040fe400078ef825 */
[----:B------:R-:W-:Y:S02]  /*0360*/  IADD3 R8, P1, R4, R35, RZ ;  /* 0x0000002304087210 */ /* 0x000fe40007f3e0ff */
[----:B------:R-:W-:Y:S02]  /*0370*/  LOP3.LUT R53, R36, 0x20, RZ, 0xfc, !PT ;  /* 0x0000002024357812 */ /* 0x000fe400078efcff */
[C---:B------:R-:W-:Y:S01]  /*0380*/  SHF.L.U64.HI R68, R47.reuse, 0x1, R5 ;  /* 0x000000012f447819 */ /* 0x040fe20000010205 */
[----:B------:R-:W-:Y:S01]  /*0390*/  IMAD.SHL.U32 R47, R47, 0x2, RZ ;  /* 0x000000022f2f7824 */ /* 0x000fe200078e00ff */
[----:B------:R-:W-:Y:S01]  /*03a0*/  IADD3.X R9, R5, UR17, RZ, P1, !PT ;  /* 0x0000001105097c10 */ /* 0x000fe20008ffe4ff */
[----:B------:R-:W-:Y:S01]  /*03b0*/  IMAD.WIDE.U32 R4, R53, 0x1000, RZ ;  /* 0x0000100035047825 */ /* 0x000fe200078e00ff */
[----:B------:R-:W-:-:S02]  /*03c0*/  ISETP.GE.AND P2, PT, R42, UR4, PT ;  /* 0x000000042a007c0c */ /* 0x000fc4000bf46270 */
[----:B------:R-:W-:Y:S02]  /*03d0*/  IADD3 R6, P1, R2, R35, RZ ;  /* 0x0000002302067210 */ /* 0x000fe40007f3e0ff */
[----:B------:R-:W-:Y:S02]  /*03e0*/  SEL R57, R38, RZ, !P2 ;  /* 0x000000ff26397207 */ /* 0x000fe40005000000 */
[--C-:B------:R-:W-:Y:S02]  /*03f0*/  LOP3.LUT R17, R2, 0x38, R37.reuse, 0xf8, !PT ;  /* 0x0000003802117812 */ /* 0x100fe400078ef825 */
[----:B------:R-:W-:Y:S02]  /*0400*/  LOP3.LUT R54, R36, 0x28, RZ, 0xfc, !PT ;  /* 0x0000002824367812 */ /* 0x000fe400078efcff */
[----:B------:R-:W-:Y:S01]  /*0410*/  IADD3.X R7, R3, UR17, RZ, P1, !PT ;  /* 0x0000001103077c10 */ /* 0x000fe20008ffe4ff */
[----:B------:R-:W-:Y:S01]  /*0420*/  IMAD.SHL.U32 R46, R17, 0x2, RZ ;  /* 0x00000002112e7824 */ /* 0x000fe200078e00ff */
[----:B------:R-:W-:-:S02]  /*0430*/  LOP3.LUT R45, R4, 0x38, R37, 0xf8, !PT ;  /* 0x00000038042d7812 */ /* 0x000fc400078ef825 */
[----:B------:R-:W-:Y:S02]  /*0440*/  LEA R20, P2, R12, UR6, 0x1 ;  /* 0x000000060c147c11 */ /* 0x000fe4000f8408ff */
[----:B------:R-:W-:Y:S02]  /*0450*/  IADD3 R4, P1, R4, R35, RZ ;  /* 0x0000002304047210 */ /* 0x000fe40007f3e0ff */
[----:B------:R-:W-:Y:S01]  /*0460*/  SHF.L.U64.HI R67, R17, 0x1, R3 ;  /* 0x0000000111437819 */ /* 0x000fe20000010203 */
[----:B------:R-:W-:Y:S01]  /*0470*/  IMAD.WIDE.U32 R2, R54, 0x1000, RZ ;  /* 0x0000100036027825 */ /* 0x000fe200078e00ff */
[C---:B------:R-:W-:Y:S02]  /*0480*/  SHF.L.U64.HI R66, R45.reuse, 0x1, R5 ;  /* 0x000000012d427819 */ /* 0x040fe40000010205 */
[----:B------:R-:W-:Y:S01]  /*0490*/  LEA.HI.X R21, R12, UR7, R13, 0x1, P2 ;  /* 0x000000070c157c11 */ /* 0x000fe200090f0c0d */
[----:B------:R-:W-:Y:S01]  /*04a0*/  IMAD.SHL.U32 R45, R45, 0x2, RZ ;  /* 0x000000022d2d7824 */ /* 0x000fe200078e00ff */
[----:B------:R-:W-:-:S02]  /*04b0*/  IADD3.X R5, R5, UR17, RZ, P1, !PT ;  /* 0x0000001105057c10 */ /* 0x000fc40008ffe4ff */
[----:B------:R-:W-:Y:S02]  /*04c0*/  LEA R28, P2, R4, UR6, 0x1 ;  /* 0x00000006041c7c11 */ /* 0x000fe4000f8408ff */
[----:B------:R-:W-:Y:S02]  /*04d0*/  LOP3.LUT R15, R2, 0x38, R37, 0xf8, !PT ;  /* 0x00000038020f7812 */ /* 0x000fe400078ef825 */
[----:B------:R-:W-:Y:S02]  /*04e0*/  LEA.HI.X R29, R4, UR7, R5, 0x1, P2 ;  /* 0x00000007041d7c11 */ /* 0x000fe400090f0c05 */
[----:B------:R-:W-:Y:S01]  /*04f0*/  IADD3 R2, P1, R2, R35, RZ ;  /* 0x0000002302027210 */ /* 0x000fe20007f3e0ff */
[----:B------:R-:W-:Y:S01]  /*0500*/  IMAD.SHL.U32 R44, R15, 0x2, RZ ;  /* 0x000000020f2c7824 */ /* 0x000fe200078e00ff */
[----:B------:R-:W-:Y:S02]  /*0510*/  LEA R22, P3, R10, UR6, 0x1 ;  /* 0x000000060a167c11 */ /* 0x000fe4000f8608ff */
[----:B------:R-:W-:-:S02]  /*0520*/  ISETP.GE.AND P2, PT, R51, UR4, PT ;  /* 0x0000000433007c0c */ /* 0x000fc4000bf46270 */
[----:B------:R-:W-:Y:S02]  /*0530*/  SHF.L.U64.HI R65, R15, 0x1, R3 ;  /* 0x000000010f417819 */ /* 0x000fe40000010203 */
[----:B------:R-:W-:Y:S02]  /*0540*/  IADD3.X R3, R3, UR17, RZ, P1, !PT ;  /* 0x0000001103037c10 */ /* 0x000fe40008ffe4ff */
[----:B------:R-:W-:Y:S02]  /*0550*/  LEA.HI.X R23, R10, UR7, R11, 0x1, P3 ;  /* 0x000000070a177c11 */ /* 0x000fe400098f0c0b */
[----:B------:R-:W-:Y:S02]  /*0560*/  SEL R58, R38, RZ, !P2 ;  /* 0x000000ff263a7207 */ /* 0x000fe40005000000 */
[----:B------:R-:W-:Y:S02]  /*0570*/  LEA R26, P1, R6, UR6, 0x1 ;  /* 0x00000006061a7c11 */ /* 0x000fe4000f8208ff */
[----:B------:R-:W-:-:S02]  /*0580*/  LEA R30, P3, R2, UR6, 0x1 ;  /* 0x00000006021e7c11 */ /* 0x000fc4000f8608ff */
[----:B------:R-:W-:Y:S02]  /*0590*/  LOP3.LUT R55, R36, 0x30, RZ, 0xfc, !PT ;  /* 0x0000003024377812 */ /* 0x000fe400078efcff */
[----:B------:R-:W-:Y:S02]  /*05a0*/  ISETP.GE.AND P2, PT, R54, UR4, PT ;  /* 0x0000000436007c0c */ /* 0x000fe4000bf46270 */
[----:B------:R-:W-:Y:S02]  /*05b0*/  LEA R24, P4, R8, UR6, 0x1 ;  /* 0x0000000608187c11 */ /* 0x000fe4000f8808ff */
[----:B------:R-:W-:Y:S02]  /*05c0*/  LEA.HI.X R27, R6, UR7, R7, 0x1, P1 ;  /* 0x00000007061b7c11 */ /* 0x000fe400088f0c07 */
[----:B------:R-:W-:Y:S01]  /*05d0*/  LEA.HI.X R31, R2, UR7, R3, 0x1, P3 ;  /* 0x00000007021f7c11 */ /* 0x000fe200098f0c03 */
[----:B------:R-:W-:Y:S01]  /*05e0*/  IMAD.WIDE.U32 R2, R55, 0x1000, RZ ;  /* 0x0000100037027825 */ /* 0x000fe200078e00ff */
[----:B------:R-:W-:-:S02]  /*05f0*/  SEL R61, R38, RZ, !P2 ;  /* 0x000000ff263d7207 */ /* 0x000fc40005000000 */
[----:B------:R-:W-:Y:S01]  /*0600*/  LEA.HI.X R25, R8, UR7, R9, 0x1, P4 ;  /* 0x0000000708197c11 */ /* 0x000fe2000a0f0c09 */
[----:B------:R-:W-:Y:S01]  /*0610*/  IMAD.U32 R8, RZ, RZ, UR12 ;  /* 0x0000000cff087e24 */ /* 0x000fe2000f8e00ff */
[----:B------:R-:W-:Y:S02]  /*0620*/  IADD3 R6, P2, R49, UR8, RZ ;  /* 0x0000000831067c10 */ /* 0x000fe4000ff5e0ff */
[----:B------:R-:W-:Y:S02]  /*0630*/  LOP3.LUT R43, R2, 0x38, R37, 0xf8, !PT ;  /* 0x00000038022b7812 */ /* 0x000fe400078ef825 */
[----:B------:R-:W-:Y:S02]  /*0640*/  IADD3.X R7, R70, UR9, RZ, P2, !PT ;  /* 0x0000000946077c10 */ /* 0x000fe400097fe4ff */
[----:B------:R-:W-:Y:S02]  /*0650*/  IADD3 R10, P2, R47, UR8, RZ ;  /* 0x000000082f0a7c10 */ /* 0x000fe4000ff5e0ff */
[----:B------:R-:W-:-:S02]  /*0660*/  ISETP.GT.AND P0, PT, R8, -0x1, !P0 ;  /* 0xffffffff0800780c */ /* 0x000fc40004704270 */
[C---:B------:R-:W-:Y:S01]  /*0670*/  SHF.L.U64.HI R64, R43.reuse, 0x1, R3 ;  /* 0x000000012b407819 */ /* 0x040fe20000010203 */
[----:B------:R-:W-:Y:S01]  /*0680*/  IMAD.SHL.U32 R43, R43, 0x2, RZ ;  /* 0x000000022b2b7824 */ /* 0x000fe200078e00ff */
[----:B------:R-:W-:Y:S02]  /*0690*/  IADD3.X R11, R68, UR9, RZ, P2, !PT ;  /* 0x00000009440b7c10 */ /* 0x000fe400097fe4ff */
[----:B------:R-:W-:Y:S02]  /*06a0*/  IADD3 R14, P2, R45, UR8, RZ ;  /* 0x000000082d0e7c10 */ /* 0x000fe4000ff5e0ff */
[----:B------:R-:W-:Y:S02]  /*06b0*/  ISETP.LT.AND P5, PT, R36, UR4, P0 ;  /* 0x0000000424007c0c */ /* 0x000fe400087a1270 */
[----:B------:R-:W-:Y:S02]  /*06c0*/  ISETP.GE.AND P3, PT, R52, UR4, PT ;  /* 0x0000000434007c0c */ /* 0x000fe4000bf66270 */
[----:B------:R-:W-:-:S02]  /*06d0*/  ISETP.GE.AND P1, PT, R53, UR4, PT ;  /* 0x0000000435007c0c */ /* 0x000fc4000bf26270 */
[----:B------:R-:W-:Y:S02]  /*06e0*/  IADD3.X R15, R66, UR9, RZ, P2, !PT ;  /* 0x00000009420f7c10 */ /* 0x000fe400097fe4ff */
[----:B------:R-:W-:Y:S02]  /*06f0*/  LOP3.LUT R71, R36, 0x38, RZ, 0xfc, !PT ;  /* 0x0000003824477812 */ /* 0x000fe400078efcff */
[----:B------:R-:W-:Y:S02]  /*0700*/  IADD3 R18, P2, R43, UR8, RZ ;  /* 0x000000082b127c10 */ /* 0x000fe4000ff5e0ff */
[C---:B------:R-:W-:Y:S01]  /*0710*/  SEL R59, R38.reuse, RZ, !P3 ;  /* 0x000000ff263b7207 */ /* 0x040fe20005800000 */
[----:B------:R-:W-:Y:S01]  /*0720*/  IMAD.WIDE.U32 R4, R71, 0x1000, RZ ;  /* 0x0000100047047825 */ /* 0x000fe200078e00ff */
[----:B------:R-:W-:Y:S02]  /*0730*/  ISETP.GE.AND P3, PT, R55, UR4, PT ;  /* 0x0000000437007c0c */ /* 0x000fe4000bf66270 */
[----:B------:R-:W-:-:S02]  /*0740*/  SEL R60, R38, RZ, !P1 ;  /* 0x000000ff263c7207 */ /* 0x000fc40004800000 */
[----:B------:R-:W-:Y:S02]  /*0750*/  ISETP.LT.AND P4, PT, R42, UR4, P0 ;  /* 0x000000042a007c0c */ /* 0x000fe40008781270 */
[----:B------:R-:W-:Y:S02]  /*0760*/  ISETP.GE.AND P1, PT, R71, UR4, PT ;  /* 0x0000000447007c0c */ /* 0x000fe4000bf26270 */
[----:B------:R-:W-:Y:S02]  /*0770*/  IADD3.X R19, R64, UR9, RZ, P2, !PT ;  /* 0x0000000940137c10 */ /* 0x000fe400097fe4ff */
[----:B------:R-:W-:Y:S02]  /*0780*/  PLOP3.LUT P2, PT, PT, PT, UP0, 0x80, 0x0 ;  /* 0x000000000000781c */ /* 0x000fe40003f4f008 */
[----:B------:R-:W-:Y:S02]  /*0790*/  SEL R33, RZ, 0x10, !P5 ;  /* 0x00000010ff217807 */ /* 0x000fe40006800000 */
[----:B------:R-:W-:-:S02]  /*07a0*/  SEL R62, R38, RZ, !P3 ;  /* 0x000000ff263e7207 */ /* 0x000fc40005800000 */
[----:B------:R-:W-:Y:S02]  /*07b0*/  SEL R38, R38, RZ, !P1 ;  /* 0x000000ff26267207 */ /* 0x000fe40004800000 */
[----:B------:R-:W-:Y:S02]  /*07c0*/  @P5 LOP3.LUT R0, R0, 0x800, RZ, 0xfc, !PT ;  /* 0x0000080000005812 */ /* 0x000fe400078efcff */
[-C--:B------:R-:W-:Y:S02]  /*07d0*/  IADD3 R34, P1, R2, R35.reuse, RZ ;  /* 0x0000002302227210 */ /* 0x080fe40007f3e0ff */
[----:B------:R-:W-:Y:S02]  /*07e0*/  SEL R40, R33, RZ, P2 ;  /* 0x000000ff21287207 */ /* 0x000fe40001000000 */
[C---:B------:R-:W-:Y:S02]  /*07f0*/  LOP3.LUT R41, R4.reuse, 0x38, R37, 0xf8, !PT ;  /* 0x0000003804297812 */ /* 0x040fe400078ef825 */
[----:B------:R-:W-:-:S02]  /*0800*/  IADD3 R35, P2, R4, R35, RZ ;  /* 0x0000002304237210 */ /* 0x000fc40007f5e0ff */
[----:B------:R-:W-:Y:S02]  /*0810*/  IADD3 R8, P3, R48, UR8, RZ ;  /* 0x0000000830087c10 */ /* 0x000fe4000ff7e0ff */
[----:B------:R-:W-:Y:S02]  /*0820*/  LOP3.LUT R0, R0, 0xfffffbff, RZ, 0xc0, !PT ;  /* 0xfffffbff00007812 */ /* 0x000fe400078ec0ff */
[C---:B------:R-:W-:Y:S01]  /*0830*/  SHF.L.U64.HI R63, R41.reuse, 0x1, R5 ;  /* 0x00000001293f7819 */ /* 0x040fe20000010205 */
[----:B------:R-:W-:Y:S01]  /*0840*/  IMAD.SHL.U32 R41, R41, 0x2, RZ ;  /* 0x0000000229297824 */ /* 0x000fe200078e00ff */
[----:B------:R-:W-:Y:S02]  /*0850*/  IADD3.X R42, R5, UR17, RZ, P2, !PT ;  /* 0x00000011052a7c10 */ /* 0x000fe400097fe4ff */
[----:B------:R-:W-:Y:S02]  /*0860*/  LOP3.LUT R5, R37, 0x38, R78, 0x48, !PT ;  /* 0x0000003825057812 */ /* 0x000fe400078e484e */
[----:B------:R-:W-:-:S02]  /*0870*/  IADD3.X R9, R69, UR9, RZ, P3, !PT ;  /* 0x0000000945097c10 */ /* 0x000fc40009ffe4ff */
[----:B------:R-:W-:Y:S01]  /*0880*/  @P4 LOP3.LUT R0, R0, 0x400, RZ, 0xfc, !PT ;  /* 0x0000040000004812 */ /* 0x000fe200078efcff */
[----:B------:R-:W-:Y:S01]  /*0890*/  IMAD R5, R36, 0x40, R5 ;  /* 0x0000004024057824 */ /* 0x000fe200078e0205 */
[----:B------:R-:W-:Y:S02]  /*08a0*/  SEL R4, RZ, 0x10, !P4 ;  /* 0x00000010ff047807 */ /* 0x000fe40006000000 */
[----:B------:R-:W-:Y:S02]  /*08b0*/  IADD3 R12, P3, R46, UR8, RZ ;  /* 0x000000082e0c7c10 */ /* 0x000fe4000ff7e0ff */
[----:B------:R-:W-:Y:S02]  /*08c0*/  ISETP.NE.U32.AND P4, PT, R56, RZ, PT ;  /* 0x000000ff3800720c */ /* 0x000fe40003f85070 */
[----:B------:R-:W-:Y:S02]  /*08d0*/  IADD3.X R39, R3, UR17, RZ, P1, !PT ;  /* 0x0000001103277c10 */ /* 0x000fe40008ffe4ff */
[----:B------:R-:W-:-:S02]  /*08e0*/  LEA R32, P1, R34, UR6, 0x1 ;  /* 0x0000000622207c11 */ /* 0x000fc4000f8208ff */
[----:B------:R-:W-:Y:S02]  /*08f0*/  IADD3.X R13, R67, UR9, RZ, P3, !PT ;  /* 0x00000009430d7c10 */ /* 0x000fe40009ffe4ff */
[----:B------:R-:W-:Y:S02]  /*0900*/  P2R R50, PR, RZ, 0x1 ;  /* 0x00000001ff327803 */ /* 0x000fe40000000000 */
[----:B------:R-:W-:Y:S02]  /*0910*/  IADD3 R16, P3, R44, UR8, RZ ;  /* 0x000000082c107c10 */ /* 0x000fe4000ff7e0ff */
[----:B------:R-:W-:Y:S02]  /*0920*/  ISETP.NE.U32.AND P0, PT, R57, RZ, PT ;  /* 0x000000ff3900720c */ /* 0x000fe40003f05070 */
[----:B------:R-:W-:Y:S02]  /*0930*/  LEA.HI.X R33, R34, UR7, R39, 0x1, P1 ;  /* 0x0000000722217c11 */ /* 0x000fe400088f0c27 */
[----:B------:R-:W-:-:S02]  /*0940*/  PLOP3.LUT P1, PT, PT, PT, UP0, 0x80, 0x0 ;  /* 0x000000000000781c */ /* 0x000fc40003f2f008 */
[----:B------:R-:W-:Y:S02]  /*0950*/  LEA R39, R5, UR14, 0x1 ;  /* 0x0000000e05277c11 */ /* 0x000fe4000f8e08ff */
[----:B------:R-:W-:Y:S02]  /*0960*/  IADD3.X R17, R65, UR9, RZ, P3, !PT ;  /* 0x0000000941117c10 */ /* 0x000fe40009ffe4ff */
[----:B------:R-:W-:Y:S01]  /*0970*/  IADD3 R2, P3, R41, UR8, RZ ;  /* 0x0000000829027c10 */ /* 0x000fe2000ff7e0ff */
[----:B------:R-:W-:Y:S01]  /*0980*/  @!PT LDS RZ, [RZ] ;  /* 0x00000000fffff984 */ /* 0x000fe20000000800 */
[----:B------:R-:W-:Y:S01]  /*0990*/  @!PT LDS RZ, [RZ] ;  /* 0x00000000fffff984 */ /* 0x000fe20000000800 */
[----:B------:R-:W-:Y:S01]  /*09a0*/  @!PT LDS RZ, [RZ] ;  /* 0x00000000fffff984 */ /* 0x000fe20000000800 */
[----:B------:R-:W-:Y:S01]  /*09b0*/  LDGSTS.E.BYPASS.128 [R39], desc[UR20][R6.64], P4 ;  /* 0x0000000006277fae */ /* 0x000fe2000a101c54 */
[----:B------:R-:W-:Y:S01]  /*09c0*/  SEL R4, R4, RZ, P1 ;  /* 0x000000ff04047207 */ /* 0x000fe20000800000 */
[----:B------:R-:W-:Y:S01]  /*09d0*/  ULOP3.LUT UR8, UR16, 0x1f, URZ, 0xc0, !UPT ;  /* 0x0000001f10087892 */ /* 0x000fe2000f8ec03f */
[----:B------:R-:W-:Y:S01]  /*09e0*/  LEA R34, P1, R35, UR6, 0x1 ;  /* 0x0000000623227c11 */ /* 0x000fe2000f8208ff */
[----:B------:R-:W-:Y:S01]  /*09f0*/  LDGSTS.E.BYPASS.128 [R39+0x400], desc[UR20][R8.64], P0 ;  /* 0x0040000008277fae */ /* 0x000fe20008101c54 */
[----:B------:R-:W-:Y:S01]  /*0a00*/  ISETP.NE.U32.AND P6, PT, R58, RZ, PT ;  /* 0x000000ff3a00720c */ /* 0x000fe20003fc5070 */
[----:B------:R-:W-:Y:S01]  /*0a10*/  USEL UR6, URZ, 0x4, !UP0 ;  /* 0x000000043f067887 */ /* 0x000fe2000c000000 */
[----:B------:R-:W-:-:S02]  /*0a20*/  ISETP.NE.U32.AND P5, PT, R59, RZ, PT ;  /* 0x000000ff3b00720c */ /* 0x000fc40003fa5070 */
[----:B------:R-:W-:Y:S02]  /*0a30*/  IADD3.X R3, R63, UR9, RZ, P3, !PT ;  /* 0x000000093f037c10 */ /* 0x000fe40009ffe4ff */
[----:B------:R-:W-:Y:S02]  /*0a40*/  ISETP.NE.U32.AND P4, PT, R60, RZ, PT ;  /* 0x000000ff3c00720c */ /* 0x000fe40003f85070 */
[----:B------:R-:W-:Y:S02]  /*0a50*/  ISETP.NE.U32.AND P3, PT, R61, RZ, PT ;  /* 0x000000ff3d00720c */ /* 0x000fe40003f65070 */
[----:B------:R-:W-:Y:S02]  /*0a60*/  LEA.HI.X R35, R35, UR7, R42, 0x1, P1 ;  /* 0x0000000723237c11 */ /* 0x000fe400088f0c2a */
[----:B------:R-:W-:Y:S01]  /*0a70*/  ISETP.NE.U32.AND P2, PT, R62, RZ, PT ;  /* 0x000000ff3e00720c */ /* 0x000fe20003f45070 */
[----:B------:R-:W-:Y:S01]  /*0a80*/  LDGSTS.E.BYPASS.128 [R39+0x800], desc[UR20][R10.64], P6 ;  /* 0x008000000a277fae */ /* 0x000fe2000b101c54 */
[----:B------:R-:W-:-:S02]  /*0a90*/  ISETP.NE.U32.AND P1, PT, R38, RZ, PT ;  /* 0x000000ff2600720c */ /* 0x000fc40003f25070 */
[----:B------:R-:W-:Y:S01]  /*0aa0*/  P2R R5, PR, RZ, 0x1 ;  /* 0x00000001ff057803 */ /* 0x000fe20000000000 */
[----:B------:R-:W-:Y:S01]  /*0ab0*/  LDGSTS.E.BYPASS.128 [R39+0xc00], desc[UR20][R12.64], P5 ;  /* 0x00c000000c277fae */ /* 0x000fe2000a901c54 */
[----:B------:R-:W-:Y:S02]  /*0ac0*/  ISETP.NE.U32.AND P0, PT, R56, RZ, PT ;  /* 0x000000ff3800720c */ /* 0x000fe40003f05070 */
[----:B------:R-:W-:Y:S01]  /*0ad0*/  P2R R42, PR, RZ, 0x40 ;  /* 0x00000040ff2a7803 */ /* 0x000fe20000000000 */
[----:B------:R-:W-:Y:S01]  /*0ae0*/  LDGSTS.E.BYPASS.128 [R39+0x1000], desc[UR20][R14.64], P4 ;  /* 0x010000000e277fae */ /* 0x000fe2000a101c54 */
[----:B------:R-:W-:Y:S02]  /*0af0*/  P2R R38, PR, RZ, 0x20 ;  /* 0x00000020ff267803 */ /* 0x000fe40000000000 */
[----:B------:R-:W-:Y:S01]  /*0b00*/  LOP3.LUT R0, R0, 0xfffffdff, RZ, 0xc0, !PT ;  /* 0xfffffdff00007812 */ /* 0x000fe200078ec0ff */
[----:B------:R-:W-:Y:S04]  /*0b10*/  LDGSTS.E.BYPASS.128 [R39+0x1400], desc[UR20][R16.64], P3 ;  /* 0x0140000010277fae */ /* 0x000fe80009901c54 */
[----:B------:R-:W-:Y:S04]  /*0b20*/  LDGSTS.E.BYPASS.128 [R39+0x1800], desc[UR20][R18.64], P2 ;  /* 0x0180000012277fae */ /* 0x000fe80009101c54 */
[----:B------:R-:W-:Y:S04]  /*0b30*/  LDGSTS.E.BYPASS.128 [R39+0x1c00], desc[UR20][R2.64], P1 ;  /* 0x01c0000002277fae */ /* 0x000fe80008901c54 */
[----:B------:R-:W0:Y:S04]  /*0b40*/  LDGDEPBAR ;  /* 0x00000000000079af */ /* 0x000e280000000000 */
[----:B------:R-:W-:Y:S01]  /*0b50*/  LDGSTS.E.BYPASS.128 [R39+0x2000], desc[UR20][R6.64+0x80], P0 ;  /* 0x0200008006277fae */ /* 0x000fe20008101c54 */
[----:B------:R-:W-:-:S13]  /*0b60*/  ISETP.NE.AND P0, PT, R5, RZ, PT ;  /* 0x000000ff0500720c */ /* 0x000fda0003f05270 */
[----:B------:R1:W-:Y:S01]  /*0b70*/  LDGSTS.E.BYPASS.128 [R39+0x2400], desc[UR20][R8.64+0x80], P0 ;  /* 0x0240008008277fae */ /* 0x0003e20008101c54 */
[----:B------:R-:W-:-:S03]  /*0b80*/  ISETP.NE.AND P0, PT, R50, RZ, PT ;  /* 0x000000ff3200720c */ /* 0x000fc60003f05270 */
[----:B------:R-:W-:Y:S01]  /*0b90*/  LDGSTS.E.BYPASS.128 [R39+0x2800], desc[UR20][R10.64+0x80], P6 ;  /* 0x028000800a277fae */ /* 0x000fe2000b101c54 */
[----:B------:R-:W-:-:S03]  /*0ba0*/  ISETP.NE.U32.AND P6, PT, R40, RZ, PT ;  /* 0x000000ff2800720c */ /* 0x000fc60003fc5070 */
[----:B------:R-:W-:Y:S01]  /*0bb0*/  LDGSTS.E.BYPASS.128 [R39+0x2c00], desc[UR20][R12.64+0x80], P5 ;  /* 0x02c000800c277fae */ /* 0x000fe2000a901c54 */
[----:B------:R-:W-:-:S03]  /*0bc0*/  ISETP.NE.U32.AND P5, PT, R4, RZ, PT ;  /* 0x000000ff0400720c */ /* 0x000fc60003fa5070 */
[----:B------:R-:W-:Y:S01]  /*0bd0*/  LDGSTS.E.BYPASS.128 [R39+0x3000], desc[UR20][R14.64+0x80], P4 ;  /* 0x030000800e277fae */ /* 0x000fe2000a101c54 */
[----:B-1----:R-:W-:Y:S01]  /*0be0*/  IMAD.U32 R8, RZ, RZ, UR6 ;  /* 0x00000006ff087e24 */ /* 0x002fe2000f8e00ff */
[----:B------:R-:W-:Y:S02]  /*0bf0*/  ULDC.64 UR6, c[0x0][0x210] ;  /* 0x0000840000067ab9 */ /* 0x000fe40000000a00 */
[----:B------:R-:W-:Y:S01]  /*0c00*/  LDGSTS.E.BYPASS.128 [R39+0x3400], desc[UR20][R16.64+0x80], P3 ;  /* 0x0340008010277fae */ /* 0x000fe20009901c54 */
[----:B------:R-:W-:-:S03]  /*0c10*/  UIMAD.WIDE UR6, UR10, 0x2, UR6 ;  /* 0x000000020a0678a5 */ /* 0x000fc6000f8e0206 */
[----:B------:R1:W-:Y:S01]  /*0c20*/  LDGSTS.E.BYPASS.128 [R39+0x3800], desc[UR20][R18.64+0x80], P2 ;  /* 0x0380008012277fae */ /* 0x0003e20009101c54 */
[----:B------:R-:W-:Y:S02]  /*0c30*/  ULDC.64 UR10, c[0x0][0x230] ;  /* 0x00008c00000a7ab9 */ /* 0x000fe40000000a00 */
[----:B------:R-:W-:Y:S01]  /*0c40*/  UIMAD.WIDE UR10, UR15, 0x4, UR10 ;  /* 0x000000040f0a78a5 */ /* 0x000fe2000f8e020a */
[----:B------:R-:W-:Y:S03]  /*0c50*/  LDGSTS.E.BYPASS.128 [R39+0x3c00], desc[UR20][R2.64+0x80], P1 ;  /* 0x03c0008002277fae */ /* 0x000fe60008901c54 */
[----:B------:R-:W-:Y:S01]  /*0c60*/  UIMAD.WIDE.U32 UR10, UR8, 0x4, UR10 ;  /* 0x00000004080a78a5 */ /* 0x000fe2000f8e000a */
[----:B------:R-:W0:Y:S04]  /*0c70*/  LDGDEPBAR ;  /* 0x00000000000079af */ /* 0x000e280000000000 */
[----:B------:R2:W-:Y:S01]  /*0c80*/  LDGSTS.E.BYPASS.128 [R39+0x4000], desc[UR20][R20.64], P6 ;  /* 0x0400000014277fae */ /* 0x0005e2000b101c54 */
[----:B-1----:R-:W-:-:S02]  /*0c90*/  LOP3.LUT R19, R78, 0x3f, RZ, 0xc0, !PT ;  /* 0x0000003f4e137812 */ /* 0x002fc400078ec0ff */
[----:B------:R-:W-:Y:S01]  /*0ca0*/  ISETP.NE.U32.AND P6, PT, R56, RZ, PT ;  /* 0x000000ff3800720c */ /* 0x000fe20003fc5070 */
[----:B------:R-:W-:Y:S01]  /*0cb0*/  LDGSTS.E.BYPASS.128 [R39+0x4400], desc[UR20][R22.64], P5 ;  /* 0x0440000016277fae */ /* 0x000fe2000a901c54 */
[----:B------:R-:W-:-:S04]  /*0cc0*/  ISETP.LT.AND P5, PT, R51, UR4, P0 ;  /* 0x0000000433007c0c */ /* 0x000fc800087a1270 */
[----:B------:R-:W-:Y:S02]  /*0cd0*/  SEL R4, RZ, 0x10, !P5 ;  /* 0x00000010ff047807 */ /* 0x000fe40006800000 */
[----:B--2---:R-:W-:Y:S02]  /*0ce0*/  P2R R20, PR, RZ, 0x1 ;  /* 0x00000001ff147803 */ /* 0x004fe40000000000 */
[----:B------:R-:W-:-:S05]  /*0cf0*/  LEA R21, R19, UR14, 0x2 ;  /* 0x0000000e13157c11 */ /* 0x000fca000f8e10ff */
[----:B------:R-:W-:Y:S02]  /*0d00*/  @P5 LOP3.LUT R0, R0, 0x200, RZ, 0xfc, !PT ;  /* 0x0000020000005812 */ /* 0x000fe400078efcff */
[----:B------:R-:W-:Y:S02]  /*0d10*/  PLOP3.LUT P5, PT, PT, PT, UP0, 0x80, 0x0 ;  /* 0x000000000000781c */ /* 0x000fe40003faf008 */
[----:B------:R-:W-:Y:S02]  /*0d20*/  LOP3.LUT R0, R0, 0xfffffeff, RZ, 0xc0, !PT ;  /* 0xfffffeff00007812 */ /* 0x000fe400078ec0ff */
[----:B------:R-:W-:Y:S02]  /*0d30*/  SEL R4, R4, RZ, P5 ;  /* 0x000000ff04047207 */ /* 0x000fe40002800000 */
[----:B------:R-:W-:-:S04]  /*0d40*/  ISETP.LT.AND P5, PT, R52, UR4, P0 ;  /* 0x0000000434007c0c */ /* 0x000fc800087a1270 */
[----:B------:R-:W-:-:S09]  /*0d50*/  SEL R2, RZ, 0x10, !P5 ;  /* 0x00000010ff027807 */ /* 0x000fd20006800000 */
[----:B------:R-:W-:Y:S02]  /*0d60*/  @P5 LOP3.LUT R0, R0, 0x100, RZ, 0xfc, !PT ;  /* 0x0000010000005812 */ /* 0x000fe400078efcff */
[----:B------:R-:W-:Y:S02]  /*0d70*/  PLOP3.LUT P5, PT, PT, PT, UP0, 0x80, 0x0 ;  /* 0x000000000000781c */ /* 0x000fe40003faf008 */
[----:B------:R-:W-:Y:S02]  /*0d80*/  LOP3.LUT R0, R0, 0xffffff7f, RZ, 0xc0, !PT ;  /* 0xffffff7f00007812 */ /* 0x000fe400078ec0ff */
[----:B------:R-:W-:Y:S02]  /*0d90*/  SEL R2, R2, RZ, P5 ;  /* 0x000000ff02027207 */ /* 0x000fe40002800000 */
[----:B------:R-:W-:-:S13]  /*0da0*/  ISETP.NE.U32.AND P5, PT, R4, RZ, PT ;  /* 0x000000ff0400720c */ /* 0x000fda0003fa5070 */
[----:B------:R-:W-:Y:S01]  /*0db0*/  LDGSTS.E.BYPASS.128 [R39+0x4800], desc[UR20][R24.64], P5 ;  /* 0x0480000018277fae */ /* 0x000fe2000a901c54 */
[----:B------:R-:W-:-:S13]  /*0dc0*/  ISETP.NE.U32.AND P5, PT, R2, RZ, PT ;  /* 0x000000ff0200720c */ /* 0x000fda0003fa5070 */
[----:B------:R-:W-:Y:S01]  /*0dd0*/  LDGSTS.E.BYPASS.128 [R39+0x4c00], desc[UR20][R26.64], P5 ;  /* 0x04c000001a277fae */ /* 0x000fe2000a901c54 */
[----:B------:R-:W-:-:S04]  /*0de0*/  ISETP.LT.AND P5, PT, R53, UR4, P0 ;  /* 0x0000000435007c0c */ /* 0x000fc800087a1270 */
[----:B------:R-:W-:-:S09]  /*0df0*/  SEL R2, RZ, 0x10, !P5 ;  /* 0x00000010ff027807 */ /* 0x000fd20006800000 */
        /* <DEDUP_REMOVED lines=20> */
[----:B------:R-:W-:-:S04]  /*0f40*/  ISETP.GE.AND P5, PT, R19, UR4, PT ;  /* 0x0000000413007c0c */ /* 0x000fc8000bfa6270 */
[----:B------:R-:W-:Y:S02]  /*0f50*/  SEL R8, R8, RZ, !P5 ;  /* 0x000000ff08087207 */ /* 0x000fe40006800000 */
[----:B------:R-:W-:-:S13]  /*0f60*/  ISETP.NE.U32.AND P5, PT, R2, RZ, PT ;  /* 0x000000ff0200720c */ /* 0x000fda0003fa5070 */
[----:B------:R-:W-:Y:S01]  /*0f70*/  LDGSTS.E.BYPASS.128 [R39+0x5800], desc[UR20][R32.64], P5 ;  /* 0x0580000020277fae */ /* 0x000fe2000a901c54 */
[----:B------:R-:W-:Y:S02]  /*0f80*/  ISETP.LT.AND P5, PT, R71, UR4, P0 ;  /* 0x0000000447007c0c */ /* 0x000fe400087a1270 */
[----:B------:R-:W-:Y:S02]  /*0f90*/  PLOP3.LUT P0, PT, PT, PT, UP0, 0x80, 0x0 ;  /* 0x000000000000781c */ /* 0x000fe40003f0f008 */
[----:B------:R-:W-:-:S04]  /*0fa0*/  SEL R2, RZ, 0x10, !P5 ;  /* 0x00000010ff027807 */ /* 0x000fc80006800000 */
[----:B------:R-:W-:Y:S02]  /*0fb0*/  SEL R2, R2, RZ, P0 ;  /* 0x000000ff02027207 */ /* 0x000fe40000000000 */
[----:B------:R-:W-:-:S03]  /*0fc0*/  IADD3 R4, P0, R49, UR6, RZ ;  /* 0x0000000631047c10 */ /* 0x000fc6000ff1e0ff */
[----:B------:R-:W-:Y:S02]  /*0fd0*/  @P5 LOP3.LUT R0, R0, 0x10, RZ, 0xfc, !PT ;  /* 0x0000001000005812 */ /* 0x000fe400078efcff */
[----:B------:R-:W-:Y:S02]  /*0fe0*/  IADD3.X R5, R70, UR7, RZ, P0, !PT ;  /* 0x0000000746057c10 */ /* 0x000fe400087fe4ff */
[----:B------:R-:W-:Y:S01]  /*0ff0*/  ISETP.NE.U32.AND P0, PT, R2, RZ, PT ;  /* 0x000000ff0200720c */ /* 0x000fe20003f05070 */
[----:B------:R-:W-:-:S04]  /*1000*/  IMAD.MOV.U32 R2, RZ, RZ, 0x80 ;  /* 0x00000080ff027424 */ /* 0x000fc800078e00ff */
[----:B------:R-:W-:-:S08]  /*1010*/  IMAD.WIDE.U32 R2, R19, R2, UR10 ;  /* 0x0000000a13027e25 */ /* 0x000fd0000f8e0002 */
[----:B------:R-:W-:Y:S01]  /*1020*/  LDGSTS.E.BYPASS.128 [R39+0x5c00], desc[UR20][R34.64], P0 ;  /* 0x05c0000022277fae */ /* 0x000fe20008101c54 */
[----:B------:R-:W-:-:S03]  /*1030*/  IADD3 R6, P0, R48, UR6, RZ ;  /* 0x0000000630067c10 */ /* 0x000fc6000ff1e0ff */
[----:B------:R-:W0:Y:S01]  /*1040*/  LDGDEPBAR ;  /* 0x00000000000079af */ /* 0x000e220000000000 */
[----:B------:R-:W-:Y:S02]  /*1050*/  IADD3.X R7, R69, UR7, RZ, P0, !PT ;  /* 0x0000000745077c10 */ /* 0x000fe400087fe4ff */
[----:B------:R-:W-:-:S13]  /*1060*/  ISETP.NE.U32.AND P0, PT, R8, RZ, PT ;  /* 0x000000ff0800720c */ /* 0x000fda0003f05070 */
[----:B------:R1:W-:Y:S01]  /*1070*/  LDGSTS.E [R21+0xf200], desc[UR20][R2.64], P0 ;  /* 0x0f20000002157fae */ /* 0x0003e20008121854 */
[----:B------:R-:W-:-:S03]  /*1080*/  IADD3 R8, P0, R47, UR6, RZ ;  /* 0x000000062f087c10 */ /* 0x000fc6000ff1e0ff */
[----:B------:R-:W0:Y:S01]  /*1090*/  LDGDEPBAR ;  /* 0x00000000000079af */ /* 0x000e220000000000 */
[----:B------:R-:W-:Y:S02]  /*10a0*/  IADD3.X R9, R68, UR7, RZ, P0, !PT ;  /* 0x0000000744097c10 */ /* 0x000fe400087fe4ff */
[----:B------:R-:W-:Y:S01]  /*10b0*/  IADD3 R10, P0, R46, UR6, RZ ;  /* 0x000000062e0a7c10 */ /* 0x000fe2000ff1e0ff */
[----:B------:R-:W-:Y:S01]  /*10c0*/  LDGSTS.E.BYPASS.128 [R39+0x6000], desc[UR20][R4.64], P6 ;  /* 0x0600000004277fae */ /* 0x000fe2000b101c54 */
[----:B------:R-:W-:Y:S02]  /*10d0*/  ISETP.NE.AND P6, PT, R42, RZ, PT ;  /* 0x000000ff2a00720c */ /* 0x000fe40003fc5270 */
[----:B------:R-:W-:Y:S02]  /*10e0*/  IADD3.X R11, R67, UR7, RZ, P0, !PT ;  /* 0x00000007430b7c10 */ /* 0x000fe400087fe4ff */
[----:B------:R-:W-:Y:S02]  /*10f0*/  IADD3 R12, P0, R45, UR6, RZ ;  /* 0x000000062d0c7c10 */ /* 0x000fe4000ff1e0ff */
[----:B-1----:R-:W-:-:S02]  /*1100*/  IADD3 R2, P5, R41, UR6, RZ ;  /* 0x0000000629027c10 */ /* 0x002fc4000ffbe0ff */
[----:B------:R-:W-:Y:S02]  /*1110*/  IADD3.X R13, R66, UR7, RZ, P0, !PT ;  /* 0x00000007420d7c10 */ /* 0x000fe400087fe4ff */
[----:B------:R-:W-:Y:S02]  /*1120*/  IADD3 R14, P0, R44, UR6, RZ ;  /* 0x000000062c0e7c10 */ /* 0x000fe4000ff1e0ff */
[----:B------:R-:W-:Y:S02]  /*1130*/  IADD3.X R3, R63, UR7, RZ, P5, !PT ;  /* 0x000000073f037c10 */ /* 0x000fe4000affe4ff */
[----:B------:R-:W-:Y:S02]  /*1140*/  IADD3.X R15, R65, UR7, RZ, P0, !PT ;  /* 0x00000007410f7c10 */ /* 0x000fe400087fe4ff */
[----:B------:R-:W-:Y:S02]  /*1150*/  IADD3 R16, P0, R43, UR6, RZ ;  /* 0x000000062b107c10 */ /* 0x000fe4000ff1e0ff */
[----:B------:R-:W-:-:S02]  /*1160*/  ISETP.NE.AND P5, PT, R38, RZ, PT ;  /* 0x000000ff2600720c */ /* 0x000fc40003fa5270 */
[----:B------:R-:W-:Y:S02]  /*1170*/  IADD3.X R17, R64, UR7, RZ, P0, !PT ;  /* 0x0000000740117c10 */ /* 0x000fe400087fe4ff */
[----:B------:R-:W-:-:S04]  /*1180*/  ISETP.NE.U32.AND P0, PT, R57, RZ, PT ;  /* 0x000000ff3900720c */ /* 0x000fc80003f05070 */
[----:B------:R-:W-:-:S09]  /*1190*/  P2R R18, PR, RZ, 0x1 ;  /* 0x00000001ff127803 */ /* 0x000fd20000000000 */
[----:B------:R-:W-:Y:S01]  /*11a0*/  LDGSTS.E.BYPASS.128 [R39+0x6400], desc[UR20][R6.64], P0 ;  /* 0x0640000006277fae */ /* 0x000fe20008101c54 */
[----:B------:R-:W-:-:S03]  /*11b0*/  ISETP.NE.U32.AND P0, PT, R56, RZ, PT ;  /* 0x000000ff3800720c */ /* 0x000fc60003f05070 */
[----:B------:R-:W-:Y:S04]  /*11c0*/  LDGSTS.E.BYPASS.128 [R39+0x6800], desc[UR20][R8.64], P6 ;  /* 0x0680000008277fae */ /* 0x000fe8000b101c54 */
[----:B------:R-:W-:Y:S04]  /*11d0*/  LDGSTS.E.BYPASS.128 [R39+0x6c00], desc[UR20][R10.64], P5 ;  /* 0x06c000000a277fae */ /* 0x000fe8000a901c54 */
[----:B------:R-:W-:Y:S04]  /*11e0*/  LDGSTS.E.BYPASS.128 [R39+0x7000], desc[UR20][R12.64], P4 ;  /* 0x070000000c277fae */ /* 0x000fe8000a101c54 */
[----:B------:R-:W-:Y:S04]  /*11f0*/  LDGSTS.E.BYPASS.128 [R39+0x7400], desc[UR20][R14.64], P3 ;  /* 0x074000000e277fae */ /* 0x000fe80009901c54 */
[----:B------:R-:W-:Y:S04]  /*1200*/  LDGSTS.E.BYPASS.128 [R39+0x7800], desc[UR20][R16.64], P2 ;  /* 0x0780000010277fae */ /* 0x000fe80009101c54 */
[----:B------:R-:W-:Y:S04]  /*1210*/  LDGSTS.E.BYPASS.128 [R39+0x7c00], desc[UR20][R2.64], P1 ;  /* 0x07c0000002277fae */ /* 0x000fe80008901c54 */
[----:B------:R-:W0:Y:S04]  /*1220*/  LDGDEPBAR ;  /* 0x00000000000079af */ /* 0x000e280000000000 */
[----:B------:R1:W-:Y:S01]  /*1230*/  LDGSTS.E.BYPASS.128 [R39+0x8000], desc[UR20][R4.64+0x80], P0 ;  /* 0x0800008004277fae */ /* 0x0003e20008101c54 */
[----:B------:R-:W-:-:S02]  /*1240*/  ISETP.NE.AND P0, PT, R18, RZ, PT ;  /* 0x000000ff1200720c */ /* 0x000fc40003f05270 */
[C---:B------:R-:W-:Y:S02]  /*1250*/  LOP3.LUT R18, R78.reuse, 0x10, RZ, 0xc0, !PT ;  /* 0x000000104e127812 */ /* 0x040fe400078ec0ff */
[----:B-1----:R-:W-:-:S09]  /*1260*/  LOP3.LUT R4, R78, 0x20, RZ, 0xc0, !PT ;  /* 0x000000204e047812 */ /* 0x002fd200078ec0ff */
[----:B------:R1:W-:Y:S01]  /*1270*/  LDGSTS.E.BYPASS.128 [R39+0x8400], desc[UR20][R6.64+0x80], P0 ;  /* 0x0840008006277fae */ /* 0x0003e20008101c54 */
[----:B------:R-:W-:-:S03]  /*1280*/  ISETP.NE.AND P0, PT, R20, RZ, PT ;  /* 0x000000ff1400720c */ /* 0x000fc60003f05270 */
[----:B------:R1:W-:Y:S04]  /*1290*/  LDGSTS.E.BYPASS.128 [R39+0x8800], desc[UR20][R8.64+0x80], P6 ;  /* 0x0880008008277fae */ /* 0x0003e8000b101c54 */
[----:B------:R1:W-:Y:S04]  /*12a0*/  LDGSTS.E.BYPASS.128 [R39+0x8c00], desc[UR20][R10.64+0x80], P5 ;  /* 0x08c000800a277fae */ /* 0x0003e8000a901c54 */
[----:B------:R1:W-:Y:S04]  /*12b0*/  LDGSTS.E.BYPASS.128 [R39+0x9000], desc[UR20][R12.64+0x80], P4 ;  /* 0x090000800c277fae */ /* 0x0003e8000a101c54 */
[----:B------:R1:W-:Y:S04]  /*12c0*/  LDGSTS.E.BYPASS.128 [R39+0x9400], desc[UR20][R14.64+0x80], P3 ;  /* 0x094000800e277fae */ /* 0x0003e80009901c54 */
[----:B------:R1:W-:Y:S04]  /*12d0*/  LDGSTS.E.BYPASS.128 [R39+0x9800], desc[UR20][R16.64+0x80], P2 ;  /* 0x0980008010277fae */ /* 0x0003e80009101c54 */
[----:B------:R1:W-:Y:S01]  /*12e0*/  LDGSTS.E.BYPASS.128 [R39+0x9c00], desc[UR20][R2.64+0x80], P1 ;  /* 0x09c0008002277fae */ /* 0x0003e20008901c54 */
[----:B------:R-:W-:-:S03]  /*12f0*/  PLOP3.LUT P1, PT, PT, PT, UP0, 0x80, 0x0 ;  /* 0x000000000000781c */ /* 0x000fc60003f2f008 */
[----:B------:R-:W0:Y:S10]  /*1300*/  LDGDEPBAR ;  /* 0x00000000000079af */ /* 0x000e340000000000 */
[----:B-1----:R-:W-:Y:S05]  /*1310*/  @P1 BRA `(.L_x_0) ;  /* 0x0000000400601947 */ /* 0x002fea0003800000 */
[C---:B------:R-:W-:Y:S01]  /*1320*/  IMAD.SHL.U32 R2, R78.reuse, 0x10, RZ ;  /* 0x000000104e027824 */ /* 0x040fe200078e00ff */
[----:B------:R-:W-:Y:S01]  /*1330*/  CS2R R88, SRZ ;  /* 0x0000000000587805 */ /* 0x000fe2000001ff00 */
[----:B------:R-:W-:Y:S01]  /*1340*/  IMAD.SHL.U32 R0, R78, 0x2, RZ ;  /* 0x000000024e007824 */ /* 0x000fe200078e00ff */
[----:B------:R-:W-:Y:S02]  /*1350*/  CS2R R90, SRZ ;  /* 0x00000000005a7805 */ /* 0x000fe4000001ff00 */
[----:B------:R-:W-:Y:S02]  /*1360*/  CS2R R68, SRZ ;  /* 0x0000000000447805 */ /* 0x000fe4000001ff00 */
[----:B------:R-:W-:Y:S02]  /*1370*/  LOP3.LUT R3, R2, 0xc0, RZ, 0xc0, !PT ;  /* 0x000000c002037812 */ /* 0x000fe400078ec0ff */
[----:B------:R-:W-:Y:S02]  /*1380*/  CS2R R70, SRZ ;  /* 0x0000000000467805 */ /* 0x000fe4000001ff00 */
[----:B------:R-:W-:-:S02]  /*1390*/  CS2R R64, SRZ ;  /* 0x0000000000407805 */ /* 0x000fc4000001ff00 */
[----:B------:R-:W-:Y:S02]  /*13a0*/  CS2R R66, SRZ ;  /* 0x0000000000427805 */ /* 0x000fe4000001ff00 */
[----:B------:R-:W-:Y:S02]  /*13b0*/  LOP3.LUT R3, R3, 0x6, R0, 0xf8, !PT ;  /* 0x0000000603037812 */ /* 0x000fe400078ef800 */
[----:B------:R-:W-:Y:S02]  /*13c0*/  CS2R R60, SRZ ;  /* 0x00000000003c7805 */ /* 0x000fe4000001ff00 */
[----:B------:R-:W-:Y:S02]  /*13d0*/  CS2R R62, SRZ ;  /* 0x00000000003e7805 */ /* 0x000fe4000001ff00 */
[----:B------:R-:W-:Y:S02]  /*13e0*/  CS2R R56, SRZ ;  /* 0x0000000000387805 */ /* 0x000fe4000001ff00 */
[----:B------:R-:W-:Y:S01]  /*13f0*/  CS2R R58, SRZ ;  /* 0x00000000003a7805 */ /* 0x000fe2000001ff00 */
[----:B------:R-:W-:Y:S01]  /*1400*/  IMAD R3, R18, 0x10, R3 ;  /* 0x0000001012037824 */ /* 0x000fe200078e0203 */
[----:B------:R-:W-:-:S02]  /*1410*/  CS2R R52, SRZ ;  /* 0x0000000000347805 */ /* 0x000fc4000001ff00 */
[----:B------:R-:W-:Y:S02]  /*1420*/  CS2R R54, SRZ ;  /* 0x0000000000367805 */ /* 0x000fe4000001ff00 */
[----:B------:R-:W-:Y:S01]  /*1430*/  CS2R R48, SRZ ;  /* 0x0000000000307805 */ /* 0x000fe2000001ff00 */
[----:B------:R-:W-:Y:S01]  /*1440*/  IMAD R72, R4, 0x20, R3 ;  /* 0x0000002004487824 */ /* 0x000fe200078e0203 */
[----:B------:R-:W-:Y:S02]  /*1450*/  CS2R R50, SRZ ;  /* 0x0000000000327805 */ /* 0x000fe4000001ff00 */
[----:B------:R-:W-:Y:S02]  /*1460*/  CS2R R44, SRZ ;  /* 0x00000000002c7805 */ /* 0x000fe4000001ff00 */
[----:B------:R-:W-:Y:S01]  /*1470*/  CS2R R46, SRZ ;  /* 0x00000000002e7805 */ /* 0x000fe2000001ff00 */
[C---:B------:R-:W-:Y:S01]  /*1480*/  VIADD R2, R72.reuse, 0x200 ;  /* 0x0000020048027836 */ /* 0x040fe20000000000 */
[----:B------:R-:W-:Y:S01]  /*1490*/  STL [R1+0xa4], R72 ;  /* 0x0000a44801007387 */ /* 0x000fe20000100800 */
[C---:B------:R-:W-:Y:S01]  /*14a0*/  VIADD R0, R72.reuse, 0x208 ;  /* 0x0000020848007836 */ /* 0x040fe20000000000 */
[----:B------:R-:W-:Y:S01]  /*14b0*/  CS2R R40, SRZ ;  /* 0x0000000000287805 */ /* 0x000fe2000001ff00 */
[----:B------:R-:W-:Y:S01]  /*14c0*/  VIADD R3, R72, 0x210 ;  /* 0x0000021048037836 */ /* 0x000fe20000000000 */
[----:B------:R1:W-:Y:S01]  /*14d0*/  STL [R1+0xe8], R2 ;  /* 0x0000e80201007387 */ /* 0x0003e20000100800 */
[----:B------:R-:W-:-:S02]  /*14e0*/  CS2R R42, SRZ ;  /* 0x00000000002a7805 */ /* 0x000fc4000001ff00 */
[----:B------:R-:W-:Y:S02]  /*14f0*/  CS2R R36, SRZ ;  /* 0x0000000000247805 */ /* 0x000fe4000001ff00 */
[----:B------:R-:W-:Y:S01]  /*1500*/  CS2R R38, SRZ ;  /* 0x0000000000267805 */ /* 0x000fe2000001ff00 */
[----:B------:R2:W-:Y:S01]  /*1510*/  STL [R1+0xe4], R0 ;  /* 0x0000e40001007387 */ /* 0x0005e20000100800 */
[----:B------:R-:W-:Y:S02]  /*1520*/  CS2R R32, SRZ ;  /* 0x0000000000207805 */ /* 0x000fe4000001ff00 */
[----:B------:R-:W-:Y:S02]  /*1530*/  CS2R R34, SRZ ;  /* 0x0000000000227805 */ /* 0x000fe4000001ff00 */
[----:B------:R-:W-:Y:S01]  /*1540*/  CS2R R28, SRZ ;  /* 0x00000000001c7805 */ /* 0x000fe2000001ff00 */
[----:B------:R3:W-:Y:S01]  /*1550*/  STL [R1+0xe0], R3 ;  /* 0x0000e00301007387 */ /* 0x0007e20000100800 */
[----:B------:R-:W-:Y:S01]  /*1560*/  CS2R R30, SRZ ;  /* 0x00000000001e7805 */ /* 0x000fe2000001ff00 */
[----:B-1----:R-:W-:Y:S01]  /*1570*/  VIADD R2, R72, 0x218 ;  /* 0x0000021848027836 */ /* 0x002fe20000000000 */
[----:B------:R-:W-:-:S02]  /*1580*/  CS2R R24, SRZ ;  /* 0x0000000000187805 */ /* 0x000fc4000001ff00 */
[----:B------:R-:W-:Y:S02]  /*1590*/  CS2R R26, SRZ ;  /* 0x00000000001a7805 */ /* 0x000fe4000001ff00 */
[----:B------:R-:W-:Y:S01]  /*15a0*/  CS2R R20, SRZ ;  /* 0x0000000000147805 */ /* 0x000fe2000001ff00 */
[C---:B--2---:R-:W-:Y:S01]  /*15b0*/  VIADD R0, R72.reuse, 0x220 ;  /* 0x0000022048007836 */ /* 0x044fe20000000000 */
[----:B------:R1:W-:Y:S01]  /*15c0*/  STL [R1+0xdc], R2 ;  /* 0x0000dc0201007387 */ /* 0x0003e20000100800 */
[----:B------:R-:W-:Y:S02]  /*15d0*/  CS2R R22, SRZ ;  /* 0x0000000000167805 */ /* 0x000fe4000001ff00 */
[----:B------:R-:W-:Y:S01]  /*15e0*/  CS2R R16, SRZ ;  /* 0x0000000000107805 */ /* 0x000fe2000001ff00 */
[----:B---3--:R-:W-:Y:S01]  /*15f0*/  VIADD R3, R72, 0x228 ;  /* 0x0000022848037836 */ /* 0x008fe20000000000 */
[----:B------:R2:W-:Y:S01]  /*1600*/  STL [R1+0xd8], R0 ;  /* 0x0000d80001007387 */ /* 0x0005e20000100800 */
[----:B------:R-:W-:-:S02]  /*1610*/  CS2R R18, SRZ ;  /* 0x0000000000127805 */ /* 0x000fc4000001ff00 */
[----:B------:R-:W-:Y:S02]  /*1620*/  CS2R R12, SRZ ;  /* 0x00000000000c7805 */ /* 0x000fe4000001ff00 */
[----:B------:R-:W-:Y:S01]  /*1630*/  CS2R R14, SRZ ;  /* 0x00000000000e7805 */ /* 0x000fe2000001ff00 */
[----:B------:R3:W-:Y:S01]  /*1640*/  STL [R1+0xd4], R3 ;  /* 0x0000d40301007387 */ /* 0x0007e20000100800 */
[----:B------:R-:W-:Y:S01]  /*1650*/  CS2R R8, SRZ ;  /* 0x0000000000087805 */ /* 0x000fe2000001ff00 */
[C---:B-1----:R-:W-:Y:S01]  /*1660*/  VIADD R2, R72.reuse, 0x230 ;  /* 0x0000023048027836 */ /* 0x042fe20000000000 */
[----:B------:R-:W-:Y:S02]  /*1670*/  CS2R R10, SRZ ;  /* 0x00000000000a7805 */ /* 0x000fe4000001ff00 */
[----:B------:R-:W-:Y:S02]  /*1680*/  CS2R R4, SRZ ;  /* 0x0000000000047805 */ /* 0x000fe4000001ff00 */
[----:B------:R-:W-:Y:S01]  /*1690*/  CS2R R6, SRZ ;  /* 0x0000000000067805 */ /* 0x000fe2000001ff00 */
[----:B--2---:R-:W-:Y:S01]  /*16a0*/  VIADD R0, R72, 0x238 ;  /* 0x0000023848007836 */ /* 0x004fe20000000000 */
[----:B------:R-:W-:-:S02]  /*16b0*/  CS2R R104, SRZ ;  /* 0x0000000000687805 */ /* 0x000fc4000001ff00 */
[----:B------:R-:W-:Y:S02]  /*16c0*/  CS2R R106, SRZ ;  /* 0x00000000006a7805 */ /* 0x000fe4000001ff00 */
[----:B------:R-:W-:Y:S02]  /*16d0*/  CS2R R116, SRZ ;  /* 0x0000000000747805 */ /* 0x000fe4000001ff00 */
[----:B------:R-:W-:Y:S01]  /*16e0*/  CS2R R118, SRZ ;  /* 0x0000000000767805 */ /* 0x000fe2000001ff00 */
[----:B------:R3:W-:Y:S01]  /*16f0*/  STL [R1+0xcc], R0 ;  /* 0x0000cc0001007387 */ /* 0x0007e20000100800 */
[----:B------:R-:W-:Y:S02]  /*1700*/  CS2R R120, SRZ ;  /* 0x0000000000787805 */ /* 0x000fe4000001ff00 */
[----:B------:R-:W-:Y:S02]  /*1710*/  CS2R R122, SRZ ;  /* 0x00000000007a7805 */ /* 0x000fe4000001ff00 */
[----:B------:R-:W-:Y:S01]  /*1720*/  CS2R R124, SRZ ;  /* 0x00000000007c7805 */ /* 0x000fe2000001ff00 */
[----:B------:R3:W-:Y:S01]  /*1730*/  STL [R1+0xd0], R2 ;  /* 0x0000d00201007387 */ /* 0x0007e20000100800 */
[----:B------:R-:W-:-:S02]  /*1740*/  CS2R R126, SRZ ;  /* 0x00000000007e7805 */ /* 0x000fc4000001ff00 */
[----:B------:R-:W-:Y:S02]  /*1750*/  CS2R R128, SRZ ;  /* 0x0000000000807805 */ /* 0x000fe4000001ff00 */
[----:B------:R-:W-:Y:S02]  /*1760*/  CS2R R130, SRZ ;  /* 0x0000000000827805 */ /* 0x000fe4000001ff00 */
[----:B------:R-:W-:Y:S02]  /*1770*/  CS2R R132, SRZ ;  /* 0x0000000000847805 */ /* 0x000fe4000001ff00 */
[----:B------:R-:W-:Y:S02]  /*1780*/  CS2R R134, SRZ ;  /* 0x0000000000867805 */ /* 0x000fe4000001ff00 */
[----:B------:R-:W-:Y:S02]  /*1790*/  CS2R R136, SRZ ;  /* 0x0000000000887805 */ /* 0x000fe4000001ff00 */
        /* <DEDUP_REMOVED lines=14> */
[----:B------:R-:W-:Y:S01]  /*1880*/  CS2R R178, SRZ ;  /* 0x0000000000b27805 */ /* 0x000fe2000001ff00 */
[----:B---3--:R-:W-:Y:S06]  /*1890*/  BRA `(.L_x_1) ;  /* 0x0000007400307947 */ /* 0x008fec0003800000 */
.L_x_0:
[----:B------:R-:W-:Y:S01]  /*18a0*/  USHF.R.S32.HI UR6, URZ, 0x1f, UR15 ;  /* 0x0000001f3f067899 */ /* 0x000fe2000801140f */
[----:B------:R-:W-:Y:S01]  /*18b0*/  IMAD.SHL.U32 R5, R36, 0x2000, RZ ;  /* 0x0000200024057824 */ /* 0x000fe200078e00ff */
[----:B------:R-:W-:Y:S01]  /*18c0*/  USHF.L.U32 UR7, UR15, 0x2, URZ ;  /* 0x000000020f077899 */ /* 0x000fe2000800063f */
[----:B------:R-:W-:Y:S01]  /*18d0*/  SHF.R.U32.HI R7, RZ, 0x13, R36 ;  /* 0x00000013ff077819 */ /* 0x000fe20000011624 */
[----:B------:R-:W-:Y:S01]  /*18e0*/  USHF.L.U64.HI UR6, UR15, 0x2, UR6 ;  /* 0x000000020f067899 */ /* 0x000fe20008010206 */
[----:B------:R-:W-:Y:S01]  /*18f0*/  IMAD.U32 R6, RZ, RZ, UR12 ;  /* 0x0000000cff067e24 */ /* 0x000fe2000f8e00ff */
[----:B------:R-:W-:Y:S01]  /*1900*/  LOP3.LUT R37, R37, 0x1f8, RZ, 0xc0, !PT ;  /* 0x000001f825257812 */ /* 0x000fe200078ec0ff */
[----:B------:R-:W-:Y:S01]  /*1910*/  IMAD.U32 R11, RZ, RZ, UR17 ;  /* 0x00000011ff0b7e24 */ /* 0x000fe2000f8e00ff */
[----:B------:R-:W-:Y:S01]  /*1920*/  UIADD3 UR24, UR14, 0xa000, URZ ;  /* 0x0000a0000e187890 */ /* 0x000fe2000fffe03f */
[----:B------:R-:W-:Y:S01]  /*1930*/  IMAD.U32 R2, RZ, RZ, UR7 ;  /* 0x00000007ff027e24 */ /* 0x000fe2000f8e00ff */
[----:B------:R-:W-:Y:S01]  /*1940*/  USHF.R.S32.HI UR15, URZ, 0x1f, UR5 ;  /* 0x0000001f3f0f7899 */ /* 0x000fe20008011405 */
[----:B------:R-:W-:Y:S01]  /*1950*/  IMAD.U32 R3, RZ, RZ, UR6 ;  /* 0x00000006ff037e24 */ /* 0x000fe2000f8e00ff */
[----:B------:R-:W-:Y:S01]  /*1960*/  USHF.L.U32 UR6, UR8, 0x2, URZ ;  /* 0x0000000208067899 */ /* 0x000fe2000800063f */
[----:B------:R-:W-:Y:S01]  /*1970*/  CS2R R104, SRZ ;  /* 0x0000000000687805 */ /* 0x000fe2000001ff00 */
[----:B------:R-:W-:Y:S01]  /*1980*/  ULEA.HI UR15, UR15, UR5, URZ, 0x6 ;  /* 0x000000050f0f7291 */ /* 0x000fe2000f8f303f */
[----:B------:R-:W-:Y:S01]  /*1990*/  IMAD.WIDE.U32 R2, R19, 0x80, R2 ;  /* 0x0000008013027825 */ /* 0x000fe200078e0002 */
[----:B------:R-:W-:Y:S01]  /*19a0*/  ULOP3.LUT UR19, UR13, 0x3ff80000, URZ, 0xc0, !UPT ;  /* 0x3ff800000d137892 */ /* 0x000fe2000f8ec03f */
[----:B------:R-:W-:Y:S01]  /*19b0*/  CS2R R106, SRZ ;  /* 0x00000000006a7805 */ /* 0x000fe2000001ff00 */
[----:B------:R-:W-:Y:S01]  /*19c0*/  USHF.L.U32 UR22, UR8, 0xe, URZ ;  /* 0x0000000e08167899 */ /* 0x000fe2000800063f */
[----:B------:R-:W-:Y:S01]  /*19d0*/  IMAD.U32 R9, RZ, RZ, UR6 ;  /* 0x00000006ff097e24 */ /* 0x000fe2000f8e00ff */
[----:B------:R-:W-:Y:S01]  /*19e0*/  ULDC.64 UR6, c[0x0][0x230] ;  /* 0x00008c0000067ab9 */ /* 0x000fe20000000a00 */
[----:B------:R-:W-:Y:S01]  /*19f0*/  USHF.R.S32.HI UR18, URZ, 0x6, UR15 ;  /* 0x000000063f127899 */ /* 0x000fe2000801140f */
[----:B------:R-:W-:-:S02]  /*1a00*/  CS2R R116, SRZ ;  /* 0x0000000000747805 */ /* 0x000fc4000001ff00 */
[----:B------:R-:W-:Y:S02]  /*1a10*/  CS2R R118, SRZ ;  /* 0x0000000000767805 */ /* 0x000fe4000001ff00 */
[----:B------:R-:W-:Y:S01]  /*1a20*/  IADD3 R9, P2, P1, R2, UR6, R9 ;  /* 0x0000000602097c10 */ /* 0x000fe2000f95e009 */
[----:B------:R-:W-:Y:S01]  /*1a30*/  USHF.R.U32.HI UR6, URZ, 0x5, UR16 ;  /* 0x000000053f067899 */ /* 0x000fe20008011610 */
[----:B------:R-:W-:Y:S01]  /*1a40*/  LOP3.LUT R2, R78, 0x7, RZ, 0xc0, !PT ;  /* 0x000000074e027812 */ /* 0x000fe200078ec0ff */
[----:B------:R-:W-:Y:S01]  /*1a50*/  UIMAD UR19, UR18, UR19, UR22 ;  /* 0x00000013121372a4 */ /* 0x000fe2000f8e0216 */
[----:B------:R-:W-:Y:S01]  /*1a60*/  IADD3.X R10, R3, UR7, RZ, P2, P1 ;  /* 0x00000007030a7c10 */ /* 0x000fe200097e24ff */
[----:B------:R-:W-:Y:S01]  /*1a70*/  UIMAD UR6, UR6, UR4, URZ ;  /* 0x00000004060672a4 */ /* 0x000fe2000f8e023f */
[----:B------:R-:W-:Y:S01]  /*1a80*/  CS2R R120, SRZ ;  /* 0x0000000000787805 */ /* 0x000fe2000001ff00 */
[----:B------:R-:W-:Y:S01]  /*1a90*/  USHF.L.U32 UR7, UR8, 0x7, URZ ;  /* 0x0000000708077899 */ /* 0x000fe2000800063f */
[----:B------:R-:W-:Y:S01]  /*1aa0*/  IMAD.WIDE.U32 R2, R2, 0x10, RZ ;  /* 0x0000001002027825 */ /* 0x000fe200078e00ff */
[----:B------:R-:W-:Y:S01]  /*1ab0*/  USHF.L.U32 UR6, UR6, 0xc, URZ ;  /* 0x0000000c06067899 */ /* 0x000fe2000800063f */
[----:B------:R-:W-:-:S02]  /*1ac0*/  CS2R R122, SRZ ;  /* 0x00000000007a7805 */ /* 0x000fc4000001ff00 */
[----:B------:R-:W-:Y:S02]  /*1ad0*/  CS2R R124, SRZ ;  /* 0x00000000007c7805 */ /* 0x000fe4000001ff00 */
[----:B------:R-:W-:Y:S01]  /*1ae0*/  CS2R R126, SRZ ;  /* 0x00000000007e7805 */ /* 0x000fe2000001ff00 */
[----:B------:R-:W-:Y:S01]  /*1af0*/  ULOP3.LUT UR6, UR6, UR7, URZ, 0xfc, !UPT ;  /* 0x0000000706067292 */ /* 0x000fe2000f8efc3f */
[----:B------:R-:W-:Y:S02]  /*1b00*/  LOP3.LUT R2, R5, R2, RZ, 0xfc, !PT ;  /* 0x0000000205027212 */ /* 0x000fe400078efcff */
[----:B------:R-:W-:Y:S02]  /*1b10*/  CS2R R128, SRZ ;  /* 0x0000000000807805 */ /* 0x000fe4000001ff00 */
[----:B------:R-:W-:Y:S01]  /*1b20*/  LOP3.LUT R3, R7, R3, RZ, 0xfc, !PT ;  /* 0x0000000307037212 */ /* 0x000fe200078efcff */
[----:B------:R-:W-:Y:S01]  /*1b30*/  UIADD3 UR7, UP0, UR12, UR6, URZ ;  /* 0x000000060c077290 */ /* 0x000fe2000ff1e03f */
[----:B------:R-:W-:-:S02]  /*1b40*/  CS2R R130, SRZ ;  /* 0x0000000000827805 */ /* 0x000fc4000001ff00 */
[----:B------:R-:W-:Y:S02]  /*1b50*/  CS2R R132, SRZ ;  /* 0x0000000000847805 */ /* 0x000fe4000001ff00 */
[----:B------:R-:W-:Y:S01]  /*1b60*/  CS2R R134, SRZ ;  /* 0x0000000000867805 */ /* 0x000fe2000001ff00 */
[----:B------:R-:W-:Y:S01]  /*1b70*/  ULEA.HI.X.SX32 UR9, UR6, UR17, 0x1, UP0 ;  /* 0x0000001106097291 */ /* 0x000fe200080f0e3f */
[----:B------:R-:W-:Y:S01]  /*1b80*/  CS2R R136, SRZ ;  /* 0x0000000000887805 */ /* 0x000fe2000001ff00 */
[----:B------:R-:W-:Y:S01]  /*1b90*/  IMAD.U32 R5, RZ, RZ, UR7 ;  /* 0x00000007ff057e24 */ /* 0x000fe2000f8e00ff */
[----:B------:R-:W-:Y:S02]  /*1ba0*/  CS2R R138, SRZ ;  /* 0x00000000008a7805 */ /* 0x000fe4000001ff00 */
[----:B------:R-:W-:Y:S02]  /*1bb0*/  CS2R R140, SRZ ;  /* 0x00000000008c7805 */ /* 0x000fe4000001ff00 */
[----:B------:R-:W-:Y:S01]  /*1bc0*/  CS2R R142, SRZ ;  /* 0x00000000008e7805 */ /* 0x000fe2000001ff00 */
[----:B------:R-:W-:Y:S01]  /*1bd0*/  IMAD.U32 R8, RZ, RZ, UR9 ;  /* 0x00000009ff087e24 */ /* 0x000fe2000f8e00ff */
[----:B------:R-:W-:-:S02]  /*1be0*/  LEA R7, P1, R5, R2, 0x1 ;  /* 0x0000000205077211 */ /* 0x000fc400078208ff */
[----:B------:R-:W-:Y:S02]  /*1bf0*/  CS2R R168, SRZ ;  /* 0x0000000000a87805 */ /* 0x000fe4000001ff00 */
[----:B------:R-:W-:Y:S02]  /*1c00*/  CS2R R170, SRZ ;  /* 0x0000000000aa7805 */ /* 0x000fe4000001ff00 */
[----:B------:R-:W-:Y:S02]  /*1c10*/  CS2R R164, SRZ ;  /* 0x0000000000a47805 */ /* 0x000fe4000001ff00 */
[----:B------:R-:W-:Y:S01]  /*1c20*/  LEA.HI.X R8, R5, R3, R8, 0x1, P1 ;  /* 0x0000000305087211 */ /* 0x000fe200008f0c08 */
[----:B------:R-:W-:Y:S01]  /*1c30*/  IMAD.U32 R5, RZ, RZ, UR6 ;  /* 0x00000006ff057e24 */ /* 0x000fe2000f8e00ff */
[----:B------:R-:W-:Y:S01]  /*1c40*/  ULDC.64 UR6, c[0x0][0x210] ;  /* 0x0000840000067ab9 */ /* 0x000fe20000000a00 */
[----:B------:R-:W-:Y:S02]  /*1c50*/  CS2R R166, SRZ ;  /* 0x0000000000a67805 */ /* 0x000fe4000001ff00 */
[----:B------:R-:W-:Y:S01]  /*1c60*/  CS2R R160, SRZ ;  /* 0x0000000000a07805 */ /* 0x000fe2000001ff00 */
[----:B------:R-:W-:Y:S01]  /*1c70*/  IMAD.WIDE R2, R5, 0x2, R2 ;  /* 0x0000000205027825 */ /* 0x000fe200078e0202 */
[----:B------:R-:W-:-:S02]  /*1c80*/  CS2R R162, SRZ ;  /* 0x0000000000a27805 */ /* 0x000fc4000001ff00 */
[----:B------:R-:W-:Y:S02]  /*1c90*/  CS2R R156, SRZ ;  /* 0x00000000009c7805 */ /* 0x000fe4000001ff00 */
[----:B------:R-:W-:Y:S01]  /*1ca0*/  CS2R R158, SRZ ;  /* 0x00000000009e7805 */ /* 0x000fe2000001ff00 */
[----:B------:R-:W-:Y:S01]  /*1cb0*/  IMAD.U32 R5, RZ, RZ, UR12 ;  /* 0x0000000cff057e24 */ /* 0x000fe2000f8e00ff */
[----:B------:R-:W-:Y:S02]  /*1cc0*/  CS2R R152, SRZ ;  /* 0x0000000000987805 */ /* 0x000fe4000001ff00 */
[----:B------:R-:W-:Y:S02]  /*1cd0*/  CS2R R154, SRZ ;  /* 0x00000000009a7805 */ /* 0x000fe4000001ff00 */
[----:B------:R-:W-:Y:S02]  /*1ce0*/  CS2R R176, SRZ ;  /* 0x0000000000b07805 */ /* 0x000fe4000001ff00 */
[----:B------:R-:W-:-:S02]  /*1cf0*/  CS2R R178, SRZ ;  /* 0x0000000000b27805 */ /* 0x000fc4000001ff00 */
[----:B------:R-:W-:Y:S02]  /*1d00*/  LEA R5, P1, R5, R2, 0x1 ;  /* 0x0000000205057211 */ /* 0x000fe400078208ff */
[----:B------:R-:W-:Y:S02]  /*1d10*/  CS2R R88, SRZ ;  /* 0x0000000000587805 */ /* 0x000fe4000001ff00 */
[----:B------:R-:W-:Y:S02]  /*1d20*/  CS2R R90, SRZ ;  /* 0x00000000005a7805 */ /* 0x000fe4000001ff00 */
[----:B------:R-:W-:Y:S02]  /*1d30*/  CS2R R68, SRZ ;  /* 0x0000000000447805 */ /* 0x000fe4000001ff00 */
[----:B------:R-:W-:Y:S02]  /*1d40*/  LEA.HI.X R6, R6, R3, R11, 0x1, P1 ;  /* 0x0000000306067211 */ /* 0x000fe400008f0c0b */
[----:B------:R-:W-:-:S02]  /*1d50*/  CS2R R70, SRZ ;  /* 0x0000000000467805 */ /* 0x000fc4000001ff00 */
[----:B------:R-:W-:Y:S02]  /*1d60*/  IADD3 R11, P1, R2, UR6, RZ ;  /* 0x00000006020b7c10 */ /* 0x000fe4000ff3e0ff */
[----:B------:R-:W-:Y:S02]  /*1d70*/  CS2R R64, SRZ ;  /* 0x0000000000407805 */ /* 0x000fe4000001ff00 */
[----:B------:R-:W-:Y:S02]  /*1d80*/  CS2R R66, SRZ ;  /* 0x0000000000427805 */ /* 0x000fe4000001ff00 */
[----:B------:R-:W-:Y:S02]  /*1d90*/  CS2R R60, SRZ ;  /* 0x00000000003c7805 */ /* 0x000fe4000001ff00 */
[----:B------:R-:W-:Y:S01]  /*1da0*/  IADD3.X R12, R3, UR7, RZ, P1, !PT ;  /* 0x00000007030c7c10 */ /* 0x000fe20008ffe4ff */
[----:B------:R-:W-:Y:S01]  /*1db0*/  ULDC.64 UR6, c[0x0][0x220] ;  /* 0x0000880000067ab9 */ /* 0x000fe20000000a00 */
[----:B------:R1:W-:Y:S01]  /*1dc0*/  STL [R1+0xac], R11 ;  /* 0x0000ac0b01007387 */ /* 0x0003e20000100800 */
[----:B------:R-:W-:-:S02]  /*1dd0*/  CS2R R62, SRZ ;  /* 0x00000000003e7805 */ /* 0x000fc4000001ff00 */
[----:B------:R-:W-:Y:S02]  /*1de0*/  CS2R R56, SRZ ;  /* 0x0000000000387805 */ /* 0x000fe4000001ff00 */
[----:B------:R-:W-:Y:S01]  /*1df0*/  CS2R R58, SRZ ;  /* 0x00000000003a7805 */ /* 0x000fe2000001ff00 */
[----:B------:R-:W-:Y:S01]  /*1e00*/  STL [R1+0xa8], R12 ;  /* 0x0000a80c01007387 */ /* 0x000fe20000100800 */
[----:B------:R-:W-:Y:S02]  /*1e10*/  CS2R R52, SRZ ;  /* 0x0000000000347805 */ /* 0x000fe4000001ff00 */
[----:B------:R-:W-:Y:S02]  /*1e20*/  CS2R R54, SRZ ;  /* 0x0000000000367805 */ /* 0x000fe4000001ff00 */
[----:B------:R-:W-:Y:S02]  /*1e30*/  CS2R R48, SRZ ;  /* 0x0000000000307805 */ /* 0x000fe4000001ff00 */
[----:B------:R-:W-:-:S02]  /*1e40*/  CS2R R50, SRZ ;  /* 0x0000000000327805 */ /* 0x000fc4000001ff00 */
[----:B------:R-:W-:Y:S02]  /*1e50*/  CS2R R44, SRZ ;  /* 0x00000000002c7805 */ /* 0x000fe4000001ff00 */
[----:B-1----:R-:W-:Y:S02]  /*1e60*/  IADD3 R11, P1, R2, UR6, RZ ;  /* 0x00000006020b7c10 */ /* 0x002fe4000ff3e0ff */
[----:B------:R-:W-:Y:S02]  /*1e70*/  CS2R R46, SRZ ;  /* 0x00000000002e7805 */ /* 0x000fe4000001ff00 */
[----:B------:R-:W-:Y:S02]  /*1e80*/  CS2R R40, SRZ ;  /* 0x0000000000287805 */ /* 0x000fe4000001ff00 */
[----:B------:R-:W-:Y:S02]  /*1e90*/  CS2R R42, SRZ ;  /* 0x00000000002a7805 */ /* 0x000fe4000001ff00 */
[----:B------:R-:W-:Y:S01]  /*1ea0*/  IADD3.X R2, R3, UR7, RZ, P1, !PT ;  /* 0x0000000703027c10 */ /* 0x000fe20008ffe4ff */
[----:B------:R-:W-:Y:S01]  /*1eb0*/  ULDC.64 UR6, c[0x0][0x218] ;  /* 0x0000860000067ab9 */ /* 0x000fe20000000a00 */
[----:B------:R-:W-:Y:S01]  /*1ec0*/  STL [R1+0xb4], R11 ;  /* 0x0000b40b01007387 */ /* 0x000fe20000100800 */
[----:B------:R-:W-:-:S02]  /*1ed0*/  IADD3 R3, P1, R7, UR6, RZ ;  /* 0x0000000607037c10 */ /* 0x000fc4000ff3e0ff */
[----:B------:R-:W-:Y:S02]  /*1ee0*/  CS2R R38, SRZ ;  /* 0x0000000000267805 */ /* 0x000fe4000001ff00 */
[----:B------:R-:W-:Y:S01]  /*1ef0*/  SHF.R.S32.HI R7, RZ, 0x2, R78 ;  /* 0x00000002ff077819 */ /* 0x000fe2000001144e */
        /* <DEDUP_REMOVED lines=10> */
[----:B-1----:R-:W-:Y:S01]  /*1fa0*/  IADD3.X R2, R8, UR7, RZ, P1, !PT ;  /* 0x0000000708027c10 */ /* 0x002fe20008ffe4ff */
[----:B------:R-:W-:Y:S01]  /*1fb0*/  ULDC.64 UR6, c[0x0][0x228] ;  /* 0x00008a0000067ab9 */ /* 0x000fe20000000a00 */
[----:B------:R-:W-:-:S02]  /*1fc0*/  CS2R R16, SRZ ;  /* 0x0000000000107805 */ /* 0x000fc4000001ff00 */
[----:B------:R-:W-:Y:S02]  /*1fd0*/  CS2R R14, SRZ ;  /* 0x00000000000e7805 */ /* 0x000fe4000001ff00 */
[----:B--2---:R-:W-:Y:S01]  /*1fe0*/  IADD3 R3, P1, R5, UR6, RZ ;  /* 0x0000000605037c10 */ /* 0x004fe2000ff3e0ff */
[----:B------:R1:W-:Y:S01]  /*1ff0*/  STL [R1+0xb8], R2 ;  /* 0x0000b80201007387 */ /* 0x0003e20000100800 */
[----:B------:R-:W-:Y:S01]  /*2000*/  UIADD3 UR6, UR14, 0xf200, URZ ;  /* 0x0000f2000e067890 */ /* 0x000fe2000fffe03f */
[----:B------:R-:W-:Y:S02]  /*2010*/  ULDC.64 UR16, c[0x0][0x238] ;  /* 0x00008e0000107ab9 */ /* 0x000fe40000000a00 */
[----:B------:R2:W-:Y:S01]  /*2020*/  STL [R1+0xc4], R3 ;  /* 0x0000c40301007387 */ /* 0x0005e20000100800 */
[----:B------:R-:W-:Y:S01]  /*2030*/  USHF.R.S32.HI UR23, URZ, 0x1f, UR4 ;  /* 0x0000001f3f177899 */ /* 0x000fe20008011404 */
[----:B------:R-:W-:Y:S01]  /*2040*/  UMOV UR8, URZ ;  /* 0x0000003f00087c82 */ /* 0x000fe20008000000 */
[----:B------:R-:W-:Y:S01]  /*2050*/  UMOV UR9, URZ ;  /* 0x0000003f00097c82 */ /* 0x000fe20008000000 */
[----:B------:R-:W-:Y:S01]  /*2060*/  UMOV UR4, URZ ;  /* 0x0000003f00047c82 */ /* 0x000fe20008000000 */
[----:B-1----:R-:W-:Y:S01]  /*2070*/  IADD3.X R2, R6, UR7, RZ, P1, !PT ;  /* 0x0000000706027c10 */ /* 0x002fe20008ffe4ff */
[----:B------:R-:W-:Y:S01]  /*2080*/  IMAD.SHL.U32 R6, R78, 0x10, RZ ;  /* 0x000000104e067824 */ /* 0x000fe200078e00ff */
[----:B------:R-:W-:Y:S01]  /*2090*/  IADD3 R5, P1, R9, 0x2000, RZ ;  /* 0x0000200009057810 */ /* 0x000fe20007f3e0ff */
[----:B------:R-:W-:Y:S01]  /*20a0*/  UMOV UR7, URZ ;  /* 0x0000003f00077c82 */ /* 0x000fe20008000000 */
[----:B------:R-:W-:Y:S01]  /*20b0*/  UIMAD.WIDE UR16, UR19, 0x2, UR16 ;  /* 0x00000002131078a5 */ /* 0x000fe2000f8e0210 */
[----:B------:R1:W-:Y:S01]  /*20c0*/  STL [R1+0xc0], R2 ;  /* 0x0000c00201007387 */ /* 0x0003e20000100800 */
[----:B------:R-:W-:Y:S01]  /*20d0*/  LOP3.LUT R8, R6, 0xc0, RZ, 0xc0, !PT ;  /* 0x000000c006087812 */ /* 0x000fe200078ec0ff */
[----:B--2---:R-:W-:Y:S01]  /*20e0*/  IMAD.X R3, RZ, RZ, R10, P1 ;  /* 0x000000ffff037224 */ /* 0x004fe200008e060a */
[----:B------:R-:W-:Y:S01]  /*20f0*/  UMOV UR5, URZ ;  /* 0x0000003f00057c82 */ /* 0x000fe20008000000 */
[----:B------:R2:W-:Y:S01]  /*2100*/  STL [R1+0x54], R5 ;  /* 0x0000540501007387 */ /* 0x0005e20000100800 */
[----:B------:R-:W-:-:S03]  /*2110*/  ULDC UR22, c[0x0][0x248] ;  /* 0x0000920000167ab9 */ /* 0x000fc60000000800 */
[----:B------:R3:W-:Y:S01]  /*2120*/  STL [R1+0x50], R3 ;  /* 0x0000500301007387 */ /* 0x0007e20000100800 */
[C---:B-1----:R-:W-:Y:S01]  /*2130*/  LOP3.LUT R2, R78.reuse, 0x3, RZ, 0xc0, !PT ;  /* 0x000000034e027812 */ /* 0x042fe200078ec0ff */
[----:B--2---:R-:W-:-:S04]  /*2140*/  IMAD.SHL.U32 R5, R78, 0x2, RZ ;  /* 0x000000024e057824 */ /* 0x004fc800078e00ff */
[----:B---3--:R-:W-:Y:S01]  /*2150*/  IMAD R3, R2, 0x48, RZ ;  /* 0x0000004802037824 */ /* 0x008fe200078e02ff */
[----:B------:R-:W-:Y:S01]  /*2160*/  SGXT R2, R7, 0x1 ;  /* 0x000000010702781a */ /* 0x000fe20000000200 */
[----:B------:R-:W-:Y:S01]  /*2170*/  IMAD.SHL.U32 R7, R4, 0x20, RZ ;  /* 0x0000002004077824 */ /* 0x000fe200078e00ff */
[----:B------:R-:W-:Y:S02]  /*2180*/  LOP3.LUT R9, R8, 0x6, R5, 0xf8, !PT ;  /* 0x0000000608097812 */ /* 0x000fe400078ef805 */
[----:B------:R-:W-:Y:S02]  /*2190*/  LOP3.LUT R6, R3, 0x120, R2, 0x78, !PT ;  /* 0x0000012003067812 */ /* 0x000fe400078e7802 */
[----:B------:R-:W-:Y:S01]  /*21a0*/  LOP3.LUT R3, R78, 0x8, RZ, 0xc0, !PT ;  /* 0x000000084e037812 */ /* 0x000fe200078ec0ff */
[----:B------:R-:W-:Y:S01]  /*21b0*/  IMAD R10, R18, 0x10, R9 ;  /* 0x00000010120a7824 */ /* 0x000fe200078e0209 */
[C---:B------:R-:W-:Y:S01]  /*21c0*/  LOP3.LUT R2, R78.reuse, 0x4, RZ, 0xc0, !PT ;  /* 0x000000044e027812 */ /* 0x040fe200078ec0ff */
[----:B------:R-:W-:Y:S01]  /*21d0*/  IMAD.SHL.U32 R9, R78, 0x40, RZ ;  /* 0x000000404e097824 */ /* 0x000fe200078e00ff */
[----:B------:R-:W-:Y:S01]  /*21e0*/  SHF.R.U32.HI R8, RZ, 0x1, R18 ;  /* 0x00000001ff087819 */ /* 0x000fe20000011612 */
[C---:B------:R-:W-:Y:S01]  /*21f0*/  IMAD R5, R3.reuse, 0x40, R6 ;  /* 0x0000004003057824 */ /* 0x040fe200078e0206 */
[----:B------:R-:W-:Y:S01]  /*2200*/  IADD3 R11, R3, UR6, R2 ;  /* 0x00000006030b7c10 */ /* 0x000fe2000fffe002 */
[----:B------:R-:W-:Y:S01]  /*2210*/  IMAD.IADD R96, R7, 0x1, R10 ;  /* 0x0000000107607824 */ /* 0x000fe200078e020a */
[----:B------:R-:W-:Y:S01]  /*2220*/  LOP3.LUT R3, R6, 0x8, R78, 0x78, !PT ;  /* 0x0000000806037812 */ /* 0x000fe200078e784e */
[----:B------:R-:W-:Y:S01]  /*2230*/  UMOV UR6, URZ ;  /* 0x0000003f00067c82 */ /* 0x000fe20008000000 */
[----:B------:R-:W-:Y:S01]  /*2240*/  LOP3.LUT R2, R37, 0x200, RZ, 0xfc, !PT ;  /* 0x0000020025027812 */ /* 0x000fe200078efcff */
[----:B------:R-:W-:Y:S01]  /*2250*/  IMAD.IADD R12, R18, 0x1, R11 ;  /* 0x00000001120c7824 */ /* 0x000fe200078e020b */
[----:B------:R-:W-:Y:S01]  /*2260*/  LOP3.LUT R77, R6, 0x600, R9, 0xf8, !PT ;  /* 0x00000600064d7812 */ /* 0x000fe200078ef809 */
[----:B------:R-:W-:Y:S01]  /*2270*/  IMAD R18, R18, 0x20, R3 ;  /* 0x0000002012127824 */ /* 0x000fe200078e0203 */
[----:B------:R-:W-:Y:S01]  /*2280*/  SHF.R.U32.HI R3, RZ, 0x3, R2 ;  /* 0x00000003ff037819 */ /* 0x000fe20000011602 */
[----:B------:R-:W-:Y:S01]  /*2290*/  STL [R1+0xa4], R96 ;  /* 0x0000a46001007387 */ /* 0x000fe20000100800 */
[----:B------:R-:W-:-:S02]  /*22a0*/  LOP3.LUT R2, R78, 0x38, RZ, 0xc0, !PT ;  /* 0x000000384e027812 */ /* 0x000fc400078ec0ff */
[----:B------:R-:W-:Y:S02]  /*22b0*/  LOP3.LUT R6, R37, 0x600, RZ, 0xfc, !PT ;  /* 0x0000060025067812 */ /* 0x000fe400078efcff */
[----:B------:R-:W-:Y:S01]  /*22c0*/  LOP3.LUT R72, R7, R5, R8, 0xf6, !PT ;  /* 0x0000000507487212 */ /* 0x000fe200078ef608 */
[----:B------:R-:W-:Y:S01]  /*22d0*/  IMAD.IADD R73, R37, 0x1, R2 ;  /* 0x0000000125497824 */ /* 0x000fe200078e0202 */
[----:B------:R-:W-:Y:S02]  /*22e0*/  SHF.R.U32.HI R2, RZ, 0x2, R78 ;  /* 0x00000002ff027819 */ /* 0x000fe4000001164e */
[----:B------:R-:W-:Y:S02]  /*22f0*/  SHF.R.U32.HI R7, RZ, 0x3, R6 ;  /* 0x00000003ff077819 */ /* 0x000fe40000011606 */
[----:B------:R-:W-:Y:S02]  /*2300*/  LOP3.LUT R6, R3, 0x78, RZ, 0xc0, !PT ;  /* 0x0000007803067812 */ /* 0x000fe400078ec0ff */
[----:B------:R-:W-:-:S02]  /*2310*/  LOP3.LUT R5, R37, 0x400, RZ, 0xfc, !PT ;  /* 0x0000040025057812 */ /* 0x000fc400078efcff */
[----:B------:R-:W-:Y:S01]  /*2320*/  SHF.R.U32.HI R3, RZ, 0x1, R4 ;  /* 0x00000001ff037819 */ /* 0x000fe20000011604 */
[----:B------:R-:W-:Y:S01]  /*2330*/  IMAD.IADD R74, R37, 0x1, R6 ;  /* 0x00000001254a7824 */ /* 0x000fe200078e0206 */
[----:B------:R-:W-:Y:S02]  /*2340*/  SGXT.U32 R2, R2, 0x3 ;  /* 0x000000030202781a */ /* 0x000fe40000000000 */
[----:B------:R-:W-:Y:S01]  /*2350*/  SHF.R.U32.HI R5, RZ, 0x3, R5 ;  /* 0x00000003ff057819 */ /* 0x000fe20000011605 */
[----:B------:R-:W-:Y:S01]  /*2360*/  IMAD R4, R3, 0x4, R12 ;  /* 0x0000000403047824 */ /* 0x000fe200078e020c */
[-C--:B------:R-:W-:Y:S02]  /*2370*/  LOP3.LUT R2, R2, R3.reuse, RZ, 0xfc, !PT ;  /* 0x0000000302027212 */ /* 0x080fe400078efcff */
[----:B------:R-:W-:Y:S02]  /*2380*/  CS2R R12, SRZ ;  /* 0x00000000000c7805 */ /* 0x000fe4000001ff00 */
[----:B------:R-:W-:-:S02]  /*2390*/  LOP3.LUT R95, R18, R3, RZ, 0x3c, !PT ;  /* 0x00000003125f7212 */ /* 0x000fc400078e3cff */
[----:B------:R-:W-:Y:S02]  /*23a0*/  CS2R R18, SRZ ;  /* 0x0000000000127805 */ /* 0x000fe4000001ff00 */
[----:B------:R-:W-:Y:S01]  /*23b0*/  LEA R3, R73, UR14, 0x1 ;  /* 0x0000000e49037c11 */ /* 0x000fe2000f8e08ff */
[----:B------:R-:W-:Y:S01]  /*23c0*/  STL [R1+0x90], R4 ;  /* 0x0000900401007387 */ /* 0x000fe20000100800 */
[----:B------:R-:W-:Y:S02]  /*23d0*/  LOP3.LUT R8, R5, 0xb8, RZ, 0xc0, !PT ;  /* 0x000000b805087812 */ /* 0x000fe400078ec0ff */
[----:B------:R-:W-:Y:S01]  /*23e0*/  LOP3.LUT R10, R7, 0xf8, RZ, 0xc0, !PT ;  /* 0x000000f8070a7812 */ /* 0x000fe200078ec0ff */
[----:B------:R1:W-:Y:S01]  /*23f0*/  STL [R1+0x14], R3 ;  /* 0x0000140301007387 */ /* 0x0003e20000100800 */
[----:B------:R-:W-:Y:S01]  /*2400*/  LEA R2, R2, UR14, 0x2 ;  /* 0x0000000e02027c11 */ /* 0x000fe2000f8e10ff */
[----:B------:R-:W-:Y:S01]  /*2410*/  IMAD.IADD R75, R37, 0x1, R8 ;  /* 0x00000001254b7824 */ /* 0x000fe200078e0208 */
[----:B------:R-:W-:Y:S01]  /*2420*/  LOP3.LUT R78, R77, 0x8, RZ, 0x3c, !PT ;  /* 0x000000084d4e7812 */ /* 0x000fe200078e3cff */
[----:B------:R-:W-:Y:S01]  /*2430*/  IMAD.IADD R76, R37, 0x1, R10 ;  /* 0x00000001254c7824 */ /* 0x000fe200078e020a */
[----:B------:R-:W-:Y:S01]  /*2440*/  LOP3.LUT R79, R77, 0x808, RZ, 0x3c, !PT ;  /* 0x000008084d4f7812 */ /* 0x000fe200078e3cff */
[----:B------:R2:W-:Y:S01]  /*2450*/  STL [R1+0xc8], R2 ;  /* 0x0000c80201007387 */ /* 0x0005e20000100800 */
[----:B------:R-:W-:-:S02]  /*2460*/  LEA R78, R78, UR14, 0x1 ;  /* 0x0000000e4e4e7c11 */ /* 0x000fc4000f8e08ff */
[----:B------:R-:W-:Y:S02]  /*2470*/  CS2R R8, SRZ ;  /* 0x0000000000087805 */ /* 0x000fe4000001ff00 */
[----:B------:R-:W-:Y:S02]  /*2480*/  LEA R73, R76, UR14, 0x1 ;  /* 0x0000000e4c497c11 */ /* 0x000fe4000f8e08ff */
[----:B------:R-:W-:Y:S02]  /*2490*/  CS2R R10, SRZ ;  /* 0x00000000000a7805 */ /* 0x000fe4000001ff00 */
[C---:B-1----:R-:W-:Y:S02]  /*24a0*/  LEA R3, R77.reuse, UR14, 0x1 ;  /* 0x0000000e4d037c11 */ /* 0x042fe4000f8e08ff */
[----:B------:R-:W-:Y:S02]  /*24b0*/  CS2R R4, SRZ ;  /* 0x0000000000047805 */ /* 0x000fe4000001ff00 */
[----:B------:R-:W-:-:S02]  /*24c0*/  LOP3.LUT R80, R77, 0x10, RZ, 0x3c, !PT ;  /* 0x000000104d507812 */ /* 0x000fc400078e3cff */
[----:B------:R-:W-:Y:S02]  /*24d0*/  CS2R R6, SRZ ;  /* 0x0000000000067805 */ /* 0x000fe4000001ff00 */
[----:B------:R-:W-:Y:S01]  /*24e0*/  LEA R76, R79, UR14, 0x1 ;  /* 0x0000000e4f4c7c11 */ /* 0x000fe2000f8e08ff */
[----:B------:R1:W-:Y:S01]  /*24f0*/  STL [R1+0x4], R3 ;  /* 0x0000040301007387 */ /* 0x0003e20000100800 */
[----:B--2---:R-:W-:Y:S02]  /*2500*/  LEA R2, R74, UR14, 0x1 ;  /* 0x0000000e4a027c11 */ /* 0x004fe4000f8e08ff */
[----:B------:R-:W-:Y:S02]  /*2510*/  CS2R R36, SRZ ;  /* 0x0000000000247805 */ /* 0x000fe4000001ff00 */
[C---:B------:R-:W-:Y:S02]  /*2520*/  LOP3.LUT R81, R77.reuse, 0x810, RZ, 0x3c, !PT ;  /* 0x000008104d517812 */ /* 0x040fe400078e3cff */
[----:B------:R-:W-:Y:S01]  /*2530*/  LOP3.LUT R82, R77, 0x18, RZ, 0x3c, !PT ;  /* 0x000000184d527812 */ /* 0x000fe200078e3cff */
[----:B------:R2:W-:Y:S01]  /*2540*/  STL [R1+0x10], R2 ;  /* 0x0000100201007387 */ /* 0x0005e20000100800 */
[----:B------:R-:W-:-:S02]  /*2550*/  LEA R79, R80, UR14, 0x1 ;  /* 0x0000000e504f7c11 */ /* 0x000fc4000f8e08ff */
[----:B------:R-:W-:Y:S02]  /*2560*/  LOP3.LUT R83, R77, 0x818, RZ, 0x3c, !PT ;  /* 0x000008184d537812 */ /* 0x000fe400078e3cff */
[----:B-1----:R-:W-:Y:S02]  /*2570*/  LEA R3, R75, UR14, 0x1 ;  /* 0x0000000e4b037c11 */ /* 0x002fe4000f8e08ff */
[C---:B------:R-:W-:Y:S02]  /*2580*/  LOP3.LUT R84, R77.reuse, 0x20, RZ, 0x3c, !PT ;  /* 0x000000204d547812 */ /* 0x040fe400078e3cff */
[C---:B------:R-:W-:Y:S01]  /*2590*/  LOP3.LUT R85, R77.reuse, 0x820, RZ, 0x3c, !PT ;  /* 0x000008204d557812 */ /* 0x040fe200078e3cff */
[----:B------:R1:W-:Y:S01]  /*25a0*/  STL [R1+0xc], R3 ;  /* 0x00000c0301007387 */ /* 0x0003e20000100800 */
[C---:B------:R-:W-:Y:S02]  /*25b0*/  LOP3.LUT R86, R77.reuse, 0x28, RZ, 0x3c, !PT ;  /* 0x000000284d567812 */ /* 0x040fe400078e3cff */
[C---:B------:R-:W-:Y:S01]  /*25c0*/  LOP3.LUT R87, R77.reuse, 0x828, RZ, 0x3c, !PT ;  /* 0x000008284d577812 */ /* 0x040fe200078e3cff */
[----:B------:R-:W-:Y:S01]  /*25d0*/  STL [R1+0x8], R73 ;  /* 0x0000084901007387 */ /* 0x000fe20000100800 */
[----:B------:R-:W-:-:S02]  /*25e0*/  LOP3.LUT R92, R77, 0x30, RZ, 0x3c, !PT ;  /* 0x000000304d5c7812 */ /* 0x000fc400078e3cff */
[C---:B------:R-:W-:Y:S01]  /*25f0*/  LOP3.LUT R93, R77.reuse, 0x830, RZ, 0x3c, !PT ;  /* 0x000008304d5d7812 */ /* 0x040fe200078e3cff */
[----:B------:R3:W-:Y:S01]  /*2600*/  STL [R1+0x8c], R78 ;  /* 0x00008c4e01007387 */ /* 0x0007e20000100800 */
[C---:B------:R-:W-:Y:S02]  /*2610*/  LOP3.LUT R94, R77.reuse, 0x38, RZ, 0x3c, !PT ;  /* 0x000000384d5e7812 */ /* 0x040fe400078e3cff */
[----:B------:R-:W-:Y:S01]  /*2620*/  LOP3.LUT R77, R77, 0x838, RZ, 0x3c, !PT ;  /* 0x000008384d4d7812 */ /* 0x000fe200078e3cff */
[----:B------:R4:W-:Y:S01]  /*2630*/  STL [R1+0x88], R76 ;  /* 0x0000884c01007387 */ /* 0x0009e20000100800 */
[C---:B--2---:R-:W-:Y:S02]  /*2640*/  LOP3.LUT R2, R72.reuse, 0x10, RZ, 0x3c, !PT ;  /* 0x0000001048027812 */ /* 0x044fe400078e3cff */
[----:B-1----:R-:W-:Y:S01]  /*2650*/  LOP3.LUT R3, R72, 0x20, RZ, 0x3c, !PT ;  /* 0x0000002048037812 */ /* 0x002fe200078e3cff */
[----:B------:R1:W-:Y:S01]  /*2660*/  STL [R1+0x84], R79 ;  /* 0x0000844f01007387 */ /* 0x0003e20000100800 */
[----:B------:R-:W-:-:S02]  /*2670*/  LEA R2, R2, UR24, 0x1 ;  /* 0x0000001802027c11 */ /* 0x000fc4000f8e08ff */
[----:B---3--:R-:W-:Y:S02]  /*2680*/  LEA R78, R81, UR14, 0x1 ;  /* 0x0000000e514e7c11 */ /* 0x008fe4000f8e08ff */
[----:B------:R-:W-:Y:S02]  /*2690*/  LOP3.LUT R73, R72, 0x30, RZ, 0x3c, !PT ;  /* 0x0000003048497812 */ /* 0x000fe400078e3cff */
[----:B----4-:R-:W-:Y:S01]  /*26a0*/  LEA R76, R82, UR14, 0x1 ;  /* 0x0000000e524c7c11 */ /* 0x010fe2000f8e08ff */
[----:B------:R2:W-:Y:S01]  /*26b0*/  STL [R1+0x80], R78 ;  /* 0x0000804e01007387 */ /* 0x0005e20000100800 */
[----:B------:R-:W-:Y:S02]  /*26c0*/  LEA R3, R3, UR24, 0x1 ;  /* 0x0000001803037c11 */ /* 0x000fe4000f8e08ff */
[----:B-1----:R-:W-:Y:S01]  /*26d0*/  LEA R79, R83, UR14, 0x1 ;  /* 0x0000000e534f7c11 */ /* 0x002fe2000f8e08ff */
[----:B------:R1:W-:Y:S01]  /*26e0*/  STL [R1+0x7c], R76 ;  /* 0x00007c4c01007387 */ /* 0x0003e20000100800 */
[----:B------:R-:W-:Y:S01]  /*26f0*/  VIADD R83, R96, 0x200 ;  /* 0x0000020060537836 */ /* 0x000fe20000000000 */
[----:B------:R-:W-:-:S02]  /*2700*/  LOP3.LUT R74, R72, 0x810, RZ, 0x3c, !PT ;  /* 0x00000810484a7812 */ /* 0x000fc400078e3cff */
[----:B------:R3:W-:Y:S01]  /*2710*/  STL [R1+0x78], R79 ;  /* 0x0000784f01007387 */ /* 0x0007e20000100800 */
[----:B------:R-:W-:Y:S02]  /*2720*/  LOP3.LUT R75, R72, 0x820, RZ, 0x3c, !PT ;  /* 0x00000820484b7812 */ /* 0x000fe400078e3cff */
[----:B--2---:R-:W-:Y:S01]  /*2730*/  LEA R78, R84, UR14, 0x1 ;  /* 0x0000000e544e7c11 */ /* 0x004fe2000f8e08ff */
[----:B------:R-:W-:Y:S01]  /*2740*/  VIADD R84, R96, 0x230 ;  /* 0x0000023060547836 */ /* 0x000fe20000000000 */
[----:B------:R-:W-:Y:S02]  /*2750*/  LEA R252, R72, UR24, 0x1 ;  /* 0x0000001848fc7c11 */ /* 0x000fe4000f8e08ff */
[----:B-1----:R-:W-:Y:S01]  /*2760*/  LEA R76, R85, UR14, 0x1 ;  /* 0x0000000e554c7c11 */ /* 0x002fe2000f8e08ff */
[----:B------:R1:W-:Y:S01]  /*2770*/  STL [R1+0x74], R78 ;  /* 0x0000744e01007387 */ /* 0x0003e20000100800 */
[----:B------:R-:W-:Y:S01]  /*2780*/  VIADD R85, R96, 0x228 ;  /* 0x0000022860557836 */ /* 0x000fe20000000000 */
[----:B---3--:R-:W-:Y:S01]  /*2790*/  LEA R79, R86, UR14, 0x1 ;  /* 0x0000000e564f7c11 */ /* 0x008fe2000f8e08ff */
[----:B------:R-:W-:Y:S01]  /*27a0*/  VIADD R86, R96, 0x220 ;  /* 0x0000022060567836 */ /* 0x000fe20000000000 */
[----:B------:R2:W-:Y:S01]  /*27b0*/  STL [R1+0x70], R76 ;  /* 0x0000704c01007387 */ /* 0x0005e20000100800 */
[----:B------:R-:W-:-:S02]  /*27c0*/  LOP3.LUT R72, R72, 0x830, RZ, 0x3c, !PT ;  /* 0x0000083048487812 */ /* 0x000fc400078e3cff */
[C---:B------:R-:W-:Y:S01]  /*27d0*/  LOP3.LUT R80, R95.reuse, 0x420, RZ, 0x3c, !PT ;  /* 0x000004205f507812 */ /* 0x040fe200078e3cff */
[----:B------:R3:W-:Y:S01]  /*27e0*/  STL [R1+0x6c], R79 ;  /* 0x00006c4f01007387 */ /* 0x0007e20000100800 */
[----:B------:R-:W-:Y:S02]  /*27f0*/  LOP3.LUT R81, R95, 0x820, RZ, 0x3c, !PT ;  /* 0x000008205f517812 */ /* 0x000fe400078e3cff */
[----:B-1----:R-:W-:Y:S01]  /*2800*/  LEA R78, R87, UR14, 0x1 ;  /* 0x0000000e574e7c11 */ /* 0x002fe2000f8e08ff */
[----:B------:R-:W-:Y:S01]  /*2810*/  VIADD R87, R96, 0x218 ;  /* 0x0000021860577836 */ /* 0x000fe20000000000 */
[----:B------:R-:W-:Y:S02]  /*2820*/  LOP3.LUT R82, R95, 0xc20, RZ, 0x3c, !PT ;  /* 0x00000c205f527812 */ /* 0x000fe400078e3cff */
[----:B--2---:R-:W-:Y:S01]  /*2830*/  LEA R76, R92, UR14, 0x1 ;  /* 0x0000000e5c4c7c11 */ /* 0x004fe2000f8e08ff */
[----:B------:R1:W-:Y:S01]  /*2840*/  STL [R1+0x68], R78 ;  /* 0x0000684e01007387 */ /* 0x0003e20000100800 */
[C---:B------:R-:W-:Y:S01]  /*2850*/  VIADD R92, R96.reuse, 0x210 ;  /* 0x00000210605c7836 */ /* 0x040fe20000000000 */
[----:B---3--:R-:W-:Y:S01]  /*2860*/  LEA R79, R93, UR14, 0x1 ;  /* 0x0000000e5d4f7c11 */ /* 0x008fe2000f8e08ff */
[----:B------:R-:W-:Y:S01]  /*2870*/  VIADD R93, R96, 0x208 ;  /* 0x00000208605d7836 */ /* 0x000fe20000000000 */
[----:B------:R2:W-:Y:S04]  /*2880*/  STL [R1+0x64], R76 ;  /* 0x0000644c01007387 */ /* 0x0005e80000100800 */
[----:B------:R3:W-:Y:S01]  /*2890*/  STL [R1+0x60], R79 ;  /* 0x0000604f01007387 */ /* 0x0007e20000100800 */
[----:B-1----:R-:W-:-:S02]  /*28a0*/  LEA R78, R94, UR14, 0x1 ;  /* 0x0000000e5e4e7c11 */ /* 0x002fc4000f8e08ff */
[----:B--2---:R-:W-:-:S03]  /*28b0*/  LEA R76, R77, UR14, 0x1 ;  /* 0x0000000e4d4c7c11 */ /* 0x004fc6000f8e08ff */
[----:B------:R1:W-:Y:S01]  /*28c0*/  STL [R1+0x5c], R78 ;  /* 0x00005c4e01007387 */ /* 0x0003e20000100800 */
[----:B------:R-:W-:Y:S02]  /*28d0*/  SHF.R.U32.HI R77, RZ, 0x3, R84 ;  /* 0x00000003ff4d7819 */ /* 0x000fe40000011654 */
[----:B---3--:R-:W-:Y:S01]  /*28e0*/  LOP3.LUT R79, R95, 0x20, RZ, 0x3c, !PT ;  /* 0x000000205f4f7812 */ /* 0x008fe200078e3cff */
[----:B------:R2:W-:Y:S01]  /*28f0*/  STL [R1+0x58], R76 ;  /* 0x0000584c01007387 */ /* 0x0005e20000100800 */
[----:B------:R-:W-:Y:S02]  /*2900*/  LOP3.LUT R77, R77, 0xf8, RZ, 0xc0, !PT ;  /* 0x000000f84d4d7812 */ /* 0x000fe400078ec0ff */
[----:B------:R-:W-:Y:S01]  /*2910*/  LEA R79, R79, UR14, 0x1 ;  /* 0x0000000e4f4f7c11 */ /* 0x000fe2000f8e08ff */
[----:B------:R-:W-:Y:S01]  /*2920*/  STL [R1+0xe4], R93 ;  /* 0x0000e45d01007387 */ /* 0x000fe20000100800 */
[----:B-1----:R-:W-:-:S03]  /*2930*/  VIADD R78, R96, 0x238 ;  /* 0x00000238604e7836 */ /* 0x002fc60000000000 */
[----:B------:R-:W-:Y:S01]  /*2940*/  STL [R1+0xe0], R92 ;  /* 0x0000e05c01007387 */ /* 0x000fe20000100800 */
[C---:B------:R-:W-:Y:S01]  /*2950*/  IMAD.IADD R77, R96.reuse, 0x1, R77 ;  /* 0x00000001604d7824 */ /* 0x040fe200078e024d */
[----:B--2---:R-:W-:Y:S02]  /*2960*/  LEA.HI R76, R96, R96, RZ, 0x1d ;  /* 0x00000060604c7211 */ /* 0x004fe400078fe8ff */
[----:B------:R-:W-:Y:S04]  /*2970*/  STL [R1+0xdc], R87 ;  /* 0x0000dc5701007387 */ /* 0x000fe80000100800 */
[----:B------:R-:W-:Y:S04]  /*2980*/  STL [R1+0xd8], R86 ;  /* 0x0000d85601007387 */ /* 0x000fe80000100800 */
[----:B------:R-:W-:Y:S04]  /*2990*/  STL [R1+0xd4], R85 ;  /* 0x0000d45501007387 */ /* 0x000fe80000100800 */
[----:B------:R-:W-:Y:S04]  /*29a0*/  STL [R1+0xd0], R84 ;  /* 0x0000d05401007387 */ /* 0x000fe80000100800 */
[----:B------:R1:W-:Y:S04]  /*29b0*/  STL [R1+0xcc], R78 ;  /* 0x0000cc4e01007387 */ /* 0x0003e80000100800 */
[----:B------:R2:W-:Y:S04]  /*29c0*/  STL [R1+0x4c], R2 ;  /* 0x00004c0201007387 */ /* 0x0005e80000100800 */
[----:B------:R-:W-:Y:S01]  /*29d0*/  STL [R1+0xe8], R83 ;  /* 0x0000e85301007387 */ /* 0x000fe20000100800 */
[----:B-1----:R-:W-:-:S03]  /*29e0*/  SHF.R.U32.HI R78, RZ, 0x3, R78 ;  /* 0x00000003ff4e7819 */ /* 0x002fc6000001164e */
[----:B------:R1:W-:Y:S01]  /*29f0*/  STL [R1+0x48], R3 ;  /* 0x0000480301007387 */ /* 0x0003e20000100800 */
[----:B--2---:R-:W-:Y:S02]  /*2a00*/  LEA R2, R73, UR24, 0x1 ;  /* 0x0000001849027c11 */ /* 0x004fe4000f8e08ff */
[----:B------:R-:W-:Y:S02]  /*2a10*/  LEA R73, R74, UR24, 0x1 ;  /* 0x000000184a497c11 */ /* 0x000fe4000f8e08ff */
[----:B------:R-:W-:Y:S01]  /*2a20*/  SHF.R.U32.HI R74, RZ, 0x3, R87 ;  /* 0x00000003ff4a7819 */ /* 0x000fe20000011657 */
[----:B------:R2:W-:Y:S01]  /*2a30*/  STL [R1+0x44], R2 ;  /* 0x0000440201007387 */ /* 0x0005e20000100800 */
[----:B------:R-:W-:Y:S02]  /*2a40*/  LOP3.LUT R78, R78, 0xf8, RZ, 0xc0, !PT ;  /* 0x000000f84e4e7812 */ /* 0x000fe400078ec0ff */
[----:B-1----:R-:W-:Y:S01]  /*2a50*/  LEA R3, R75, UR24, 0x1 ;  /* 0x000000184b037c11 */ /* 0x002fe2000f8e08ff */
[----:B------:R1:W-:Y:S01]  /*2a60*/  STL [R1+0x40], R73 ;  /* 0x0000404901007387 */ /* 0x0003e20000100800 */
[----:B------:R-:W-:Y:S01]  /*2a70*/  SHF.R.U32.HI R75, RZ, 0x3, R86 ;  /* 0x00000003ff4b7819 */ /* 0x000fe20000011656 */
[----:B------:R-:W-:Y:S01]  /*2a80*/  IMAD.IADD R78, R96, 0x1, R78 ;  /* 0x00000001604e7824 */ /* 0x000fe200078e024e */
[----:B------:R-:W-:Y:S01]  /*2a90*/  LOP3.LUT R74, R74, 0xf8, RZ, 0xc0, !PT ;  /* 0x000000f84a4a7812 */ /* 0x000fe200078ec0ff */
[----:B------:R3:W-:Y:S01]  /*2aa0*/  STL [R1+0x3c], R3 ;  /* 0x00003c0301007387 */ /* 0x0007e20000100800 */
[----:B------:R-:W-:-:S02]  /*2ab0*/  LOP3.LUT R75, R75, 0xf8, RZ, 0xc0, !PT ;  /* 0x000000f84b4b7812 */ /* 0x000fc400078ec0ff */
[----:B--2---:R-:W-:Y:S01]  /*2ac0*/  LEA R2, R72, UR24, 0x1 ;  /* 0x0000001848027c11 */ /* 0x004fe2000f8e08ff */
[C---:B------:R-:W-:Y:S01]  /*2ad0*/  IMAD.IADD R74, R96.reuse, 0x1, R74 ;  /* 0x00000001604a7824 */ /* 0x040fe200078e024a */
[----:B------:R-:W-:Y:S01]  /*2ae0*/  SHF.R.U32.HI R72, RZ, 0x3, R93 ;  /* 0x00000003ff487819 */ /* 0x000fe2000001165d */
[----:B------:R-:W-:Y:S01]  /*2af0*/  IMAD.IADD R75, R96, 0x1, R75 ;  /* 0x00000001604b7824 */ /* 0x000fe200078e024b */
[----:B-1----:R-:W-:Y:S01]  /*2b00*/  SHF.R.U32.HI R73, RZ, 0x3, R92 ;  /* 0x00000003ff497819 */ /* 0x002fe2000001165c */
[----:B------:R1:W-:Y:S01]  /*2b10*/  STL [R1+0x38], R2 ;  /* 0x0000380201007387 */ /* 0x0003e20000100800 */
[----:B------:R-:W-:Y:S02]  /*2b20*/  LOP3.LUT R72, R72, 0xf8, RZ, 0xc0, !PT ;  /* 0x000000f848487812 */ /* 0x000fe400078ec0ff */
[----:B---3--:R-:W-:Y:S02]  /*2b30*/  LEA R3, R95, UR14, 0x1 ;  /* 0x0000000e5f037c11 */ /* 0x008fe4000f8e08ff */
[----:B------:R-:W-:Y:S01]  /*2b40*/  LOP3.LUT R73, R73, 0xf8, RZ, 0xc0, !PT ;  /* 0x000000f849497812 */ /* 0x000fe200078ec0ff */
[----:B------:R-:W-:-:S02]  /*2b50*/  IMAD.IADD R72, R96, 0x1, R72 ;  /* 0x0000000160487824 */ /* 0x000fc400078e0248 */
[----:B------:R2:W-:Y:S01]  /*2b60*/  STL [R1], R3 ;  /* 0x0000000301007387 */ /* 0x0005e20000100800 */
[----:B-1----:R-:W-:Y:S01]  /*2b70*/  LEA R2, R76, UR14, 0x1 ;  /* 0x0000000e4c027c11 */ /* 0x002fe2000f8e08ff */
[----:B------:R-:W-:Y:S02]  /*2b80*/  IMAD.IADD R73, R96, 0x1, R73 ;  /* 0x0000000160497824 */ /* 0x000fe400078e0249 */
[----:B------:R1:W-:Y:S01]  /*2b90*/  STL [R1+0xa0], R79 ;  /* 0x0000a04f01007387 */ /* 0x0003e20000100800 */
[----:B------:R-:W-:Y:S02]  /*2ba0*/  SHF.R.U32.HI R76, RZ, 0x3, R85 ;  /* 0x00000003ff4c7819 */ /* 0x000fe40000011655 */
[----:B------:R-:W-:Y:S02]  /*2bb0*/  LEA R73, R73, UR14, 0x1 ;  /* 0x0000000e49497c11 */ /* 0x000fe4000f8e08ff */
[----:B--2---:R-:W-:Y:S02]  /*2bc0*/  LEA.HI R3, R83, R96, RZ, 0x1d ;  /* 0x0000006053037211 */ /* 0x004fe400078fe8ff */
[----:B------:R-:W-:-:S02]  /*2bd0*/  LEA R83, R80, UR14, 0x1 ;  /* 0x0000000e50537c11 */ /* 0x000fc4000f8e08ff */
[----:B------:R-:W-:Y:S02]  /*2be0*/  LEA R80, R81, UR14, 0x1 ;  /* 0x0000000e51507c11 */ /* 0x000fe4000f8e08ff */
[----:B-1----:R-:W-:Y:S01]  /*2bf0*/  LEA R79, R82, UR14, 0x1 ;  /* 0x0000000e524f7c11 */ /* 0x002fe2000f8e08ff */
[----:B------:R-:W-:Y:S01]  /*2c00*/  STL [R1+0x9c], R83 ;  /* 0x00009c5301007387 */ /* 0x000fe20000100800 */
[----:B------:R-:W-:Y:S02]  /*2c10*/  LEA R3, R3, UR14, 0x1 ;  /* 0x0000000e03037c11 */ /* 0x000fe4000f8e08ff */
[----:B------:R-:W-:Y:S01]  /*2c20*/  LOP3.LUT R76, R76, 0xf8, RZ, 0xc0, !PT ;  /* 0x000000f84c4c7812 */ /* 0x000fe200078ec0ff */
[----:B------:R-:W-:Y:S04]  /*2c30*/  STL [R1+0x98], R80 ;  /* 0x0000985001007387 */ /* 0x000fe80000100800 */
[----:B------:R-:W-:Y:S01]  /*2c40*/  STL [R1+0x94], R79 ;  /* 0x0000944f01007387 */ /* 0x000fe20000100800 */
[----:B------:R-:W-:-:S03]  /*2c50*/  IMAD.IADD R76, R96, 0x1, R76 ;  /* 0x00000001604c7824 */ /* 0x000fc600078e024c */
[----:B------:R1:W-:Y:S02]  /*2c60*/  STL [R1+0x34], R3 ;  /* 0x0000340301007387 */ /* 0x0003e40000100800 */
[----:B-1----:R-:W-:Y:S02]  /*2c70*/  LEA R3, R72, UR14, 0x1 ;  /* 0x0000000e48037c11 */ /* 0x002fe4000f8e08ff */
[----:B------:R-:W-:-:S03]  /*2c80*/  LEA R72, R74, UR14, 0x1 ;  /* 0x0000000e4a487c11 */ /* 0x000fc6000f8e08ff */
[----:B------:R1:W-:Y:S04]  /*2c90*/  STL [R1+0x30], R3 ;  /* 0x0000300301007387 */ /* 0x0003e80000100800 */
[----:B------:R2:W-:Y:S04]  /*2ca0*/  STL [R1+0x2c], R73 ;  /* 0x00002c4901007387 */ /* 0x0005e80000100800 */
[----:B------:R3:W-:Y:S01]  /*2cb0*/  STL [R1+0x28], R72 ;  /* 0x0000284801007387 */ /* 0x0007e20000100800 */
[----:B-1----:R-:W-:Y:S02]  /*2cc0*/  LEA R3, R75, UR14, 0x1 ;  /* 0x0000000e4b037c11 */ /* 0x002fe4000f8e08ff */
[----:B--2---:R-:W-:-:S03]  /*2cd0*/  LEA R73, R76, UR14, 0x1 ;  /* 0x0000000e4c497c11 */ /* 0x004fc6000f8e08ff */
[----:B------:R1:W-:Y:S01]  /*2ce0*/  STL [R1+0x24], R3 ;  /* 0x0000240301007387 */ /* 0x0003e20000100800 */
[----:B---3--:R-:W-:-:S03]  /*2cf0*/  LEA R72, R77, UR14, 0x1 ;  /* 0x0000000e4d487c11 */ /* 0x008fc6000f8e08ff */
[----:B------:R2:W-:Y:S04]  /*2d00*/  STL [R1+0x20], R73 ;  /* 0x0000204901007387 */ /* 0x0005e80000100800 */
[----:B------:R2:W-:Y:S01]  /*2d10*/  STL [R1+0x1c], R72 ;  /* 0x00001c4801007387 */ /* 0x0005e20000100800 */
[----:B-1----:R-:W-:-:S05]  /*2d20*/  LEA R3, R78, UR14, 0x1 ;  /* 0x0000000e4e037c11 */ /* 0x002fca000f8e08ff */
[----:B------:R2:W-:Y:S02]  /*2d30*/  STL [R1+0x18], R3 ;  /* 0x0000180301007387 */ /* 0x0005e40000100800 */
.L_x_2:
[C---:B------:R-:W-:Y:S01]  /*2d40*/  LOP3.LUT P6, RZ, R0.reuse, 0x100, RZ, 0xc0, !PT ;  /* 0x0000010000ff7812 */ /* 0x040fe200078cc0ff */
[----:B------:R1:W-:Y:S01]  /*2d50*/  STL [R1+0xf8], R222 ;  /* 0x0000f8de01007387 */ /* 0x0003e20000100800 */
[----:B------:R-:W-:Y:S01]  /*2d60*/  LOP3.LUT R0, R0, 0xfffbffff, RZ, 0xc0, !PT ;  /* 0xfffbffff00007812 */ /* 0x000fe200078ec0ff */
[----:B------:R-:W-:Y:S01]  /*2d70*/  UIMAD.WIDE UR14, UR8, 0x2, UR16 ;  /* 0x00000002080e78a5 */ /* 0x000fe2000f8e0210 */
[----:B------:R-:W3:Y:S01]  /*2d80*/  S2R R226, SR_TID.X ;  /* 0x0000000000e27919 */ /* 0x000ee20000002100 */
[----:B------:R4:W-:Y:S08]  /*2d90*/  STL [R1+0xf4], R224 ;  /* 0x0000f4e001007387 */ /* 0x0009f00000100800 */
[----:B------:R-:W-:Y:S01]  /*2da0*/  @P6 LOP3.LUT R0, R0, 0x40000, RZ, 0xfc, !PT ;  /* 0x0004000000006812 */ /* 0x000fe200078efcff */
[----:B--2---:R-:W2:Y:S03]  /*2db0*/  S2R R3, SR_TID.X ;  /* 0x0000000000037919 */ /* 0x004ea60000002100 */
[----:B------:R-:W-:-:S02]  /*2dc0*/  LOP3.LUT P6, RZ, R0, 0x400, RZ, 0xc0, !PT ;  /* 0x0000040000ff7812 */ /* 0x000fc400078cc0ff */
[----:B------:R-:W-:-:S11]  /*2dd0*/  LOP3.LUT R0, R0, 0xfff7ffff, RZ, 0xc0, !PT ;  /* 0xfff7ffff00007812 */ /* 0x000fd600078ec0ff */
[----:B------:R-:W-:-:S04]  /*2de0*/  @P6 LOP3.LUT R0, R0, 0x80000, RZ, 0xfc, !PT ;  /* 0x0008000000006812 */ /* 0x000fc800078efcff */
[C---:B------:R-:W-:Y:S01]  /*2df0*/  LOP3.LUT P6, RZ, R0.reuse, 0x800, RZ, 0xc0, !PT ;  /* 0x0000080000ff7812 */ /* 0x040fe200078cc0ff */
[----:B------:R5:W-:Y:S01]  /*2e00*/  STL [R1+0xec], R0 ;  /* 0x0000ec0001007387 */ /* 0x000be20000100800 */
[C---:B------:R-:W-:Y:S02]  /*2e10*/  LOP3.LUT P5, RZ, R0.reuse, 0x80, RZ, 0xc0, !PT ;  /* 0x0000008000ff7812 */ /* 0x040fe400078ac0ff */
[C---:B------:R-:W-:Y:S01]  /*2e20*/  LOP3.LUT P4, RZ, R0.reuse, 0x40, RZ, 0xc0, !PT ;  /* 0x0000004000ff7812 */ /* 0x040fe2000788c0ff */
[----:B------:R-:W5:Y:S01]  /*2e30*/  LDL R239, [R1+0x4c] ;  /* 0x00004c0001ef7983 */ /* 0x000f620000100800 */
[C---:B------:R-:W-:Y:S02]  /*2e40*/  LOP3.LUT P3, RZ, R0.reuse, 0x20, RZ, 0xc0, !PT ;  /* 0x0000002000ff7812 */ /* 0x040fe4000786c0ff */
[----:B------:R-:W-:Y:S01]  /*2e50*/  LOP3.LUT P2, RZ, R0, 0x10, RZ, 0xc0, !PT ;  /* 0x0000001000ff7812 */ /* 0x000fe2000784c0ff */
[----:B------:R-:W5:Y:S01]  /*2e60*/  LDL R238, [R1+0x48] ;  /* 0x0000480001ee7983 */ /* 0x000f620000100800 */
[----:B---3--:R-:W-:Y:S01]  /*2e70*/  SHF.R.U32.HI R77, RZ, 0x3, R226 ;  /* 0x00000003ff4d7819 */ /* 0x008fe200000116e2 */
[----:B------:R-:W-:Y:S01]  /*2e80*/  IMAD.SHL.U32 R74, R226, 0x8, RZ ;  /* 0x00000008e24a7824 */ /* 0x000fe200078e00ff */
[----:B--2---:R-:W-:Y:S01]  /*2e90*/  SHF.R.U32.HI R3, RZ, 0x3, R3 ;  /* 0x00000003ff037819 */ /* 0x004fe20000011603 */
[----:B------:R-:W2:Y:S03]  /*2ea0*/  LDL R237, [R1+0x44] ;  /* 0x0000440001ed7983 */ /* 0x000ea60000100800 */
[----:B------:R-:W-:Y:S01]  /*2eb0*/  SGXT.U32 R3, R3, 0x3 ;  /* 0x000000030303781a */ /* 0x000fe20000000000 */
[----:B------:R-:W3:Y:S01]  /*2ec0*/  LDL R236, [R1+0x40] ;  /* 0x0000400001ec7983 */ /* 0x000ee20000100800 */
[----:B------:R-:W-:-:S02]  /*2ed0*/  IMAD.U32 R75, RZ, RZ, UR12 ;  /* 0x0000000cff4b7e24 */ /* 0x000fc4000f8e00ff */
[----:B------:R-:W-:Y:S01]  /*2ee0*/  LOP3.LUT R3, R3, 0x38, RZ, 0xfc, !PT ;  /* 0x0000003803037812 */ /* 0x000fe200078efcff */
[----:B------:R-:W3:Y:S04]  /*2ef0*/  LDL R235, [R1+0x3c] ;  /* 0x00003c0001eb7983 */ /* 0x000ee80000100800 */
[----:B-1----:R-:W3:Y:S01]  /*2f00*/  LDL R222, [R1+0x88] ;  /* 0x0000880001de7983 */ /* 0x002ee20000100800 */
[----:B------:R-:W-:Y:S01]  /*2f10*/  USHF.R.S32.HI UR19, URZ, 0x1f, UR12 ;  /* 0x0000001f3f137899 */ /* 0x000fe2000801140c */
[----:B------:R-:W-:Y:S02]  /*2f20*/  LEA R76, P1, R3, UR14, 0x8 ;  /* 0x0000000e034c7c11 */ /* 0x000fe4000f8240ff */
[----:B----4-:R-:W4:Y:S04]  /*2f30*/  LDL R224, [R1+0x80] ;  /* 0x0000800001e07983 */ /* 0x010f280000100800 */
[----:B------:R-:W4:Y:S04]  /*2f40*/  LDL R248, [R1+0x70] ;  /* 0x0000700001f87983 */ /* 0x000f280000100800 */
[----:B------:R-:W4:Y:S04]  /*2f50*/  LDL R247, [R1+0x68] ;  /* 0x0000680001f77983 */ /* 0x000f280000100800 */
[----:B------:R-:W4:Y:S04]  /*2f60*/  LDL R223, [R1+0x60] ;  /* 0x0000600001df7983 */ /* 0x000f280000100800 */
[----:B------:R-:W4:Y:S04]  /*2f70*/  LDL R221, [R1+0x58] ;  /* 0x0000580001dd7983 */ /* 0x000f280000100800 */
[----:B-----5:R-:W5:Y:S04]  /*2f80*/  LDL R0, [R1+0x30] ;  /* 0x0000300001007983 */ /* 0x020f680000100800 */
[----:B------:R-:W4:Y:S04]  /*2f90*/  LDL R251, [R1+0x2c] ;  /* 0x00002c0001fb7983 */ /* 0x000f280000100800 */
        /* <DEDUP_REMOVED lines=10> */
[----:B------:R-:W5:Y:S04]  /*3040*/  LDL R233, [R1+0x8c] ;  /* 0x00008c0001e97983 */ /* 0x000f680000100800 */
[----:B------:R-:W5:Y:S04]  /*3050*/  LDL R232, [R1+0x84] ;  /* 0x0000840001e87983 */ /* 0x000f680000100800 */
[----:B------:R-:W5:Y:S04]  /*3060*/  LDL R231, [R1+0x7c] ;  /* 0x00007c0001e77983 */ /* 0x000f680000100800 */
[----:B------:R-:W5:Y:S04]  /*3070*/  LDL R230, [R1+0x74] ;  /* 0x0000740001e67983 */ /* 0x000f680000100800 */
[----:B------:R-:W5:Y:S04]  /*3080*/  LDL R229, [R1+0x6c] ;  /* 0x00006c0001e57983 */ /* 0x000f680000100800 */
[----:B------:R-:W5:Y:S04]  /*3090*/  LDL R228, [R1+0x64] ;  /* 0x0000640001e47983 */ /* 0x000f680000100800 */
[----:B------:R-:W5:Y:S04]  /*30a0*/  LDL R227, [R1+0x5c] ;  /* 0x00005c0001e37983 */ /* 0x000f680000100800 */
[----:B------:R-:W5:Y:S01]  /*30b0*/  LDL R225, [R1+0x4] ;  /* 0x0000040001e17983 */ /* 0x000f620000100800 */
[----:B------:R-:W-:-:S02]  /*30c0*/  LOP3.LUT R74, R75, 0x38, R74, 0xf8, !PT ;  /* 0x000000384b4a7812 */ /* 0x000fc400078ef84a */
[----:B------:R-:W-:Y:S01]  /*30d0*/  SGXT.U32 R77, R77, 0x3 ;  /* 0x000000034d4d781a */ /* 0x000fe20000000000 */
[----:B------:R1:W-:Y:S01]  /*30e0*/  STL [R1+0xf0], R226 ;  /* 0x0000f0e201007387 */ /* 0x0003e20000100800 */
[----:B------:R-:W-:-:S03]  /*30f0*/  LEA.HI.X R3, R3, UR15, RZ, 0x8, P1 ;  /* 0x0000000f03037c11 */ /* 0x000fc600088f44ff */
[----:B-1----:R-:W5:Y:S01]  /*3100*/  LDL R226, [R1+0x34] ;  /* 0x0000340001e27983 */ /* 0x002f620000100800 */
[C---:B------:R-:W-:Y:S01]  /*3110*/  LEA R72, P1, R77.reuse, UR14, 0x8 ;  /* 0x0000000e4d487c11 */ /* 0x040fe2000f8240ff */
[----:B------:R-:W-:Y:S02]  /*3120*/  IMAD.U32 R75, RZ, RZ, UR19 ;  /* 0x00000013ff4b7e24 */ /* 0x000fe4000f8e00ff */
[C---:B------:R-:W-:Y:S01]  /*3130*/  IMAD.SHL.U32 R93, R74.reuse, 0x2, RZ ;  /* 0x000000024a5d7824 */ /* 0x040fe200078e00ff */
[----:B------:R-:W-:Y:S02]  /*3140*/  LEA.HI.X R73, R77, UR15, RZ, 0x8, P1 ;  /* 0x0000000f4d497c11 */ /* 0x000fe400088f44ff */
[----:B------:R-:W-:Y:S02]  /*3150*/  SHF.L.U64.HI R92, R74, 0x1, R75 ;  /* 0x000000014a5c7819 */ /* 0x000fe4000001024b */
[----:B------:R-:W-:Y:S02]  /*3160*/  IADD3 R72, P1, R93, R72, RZ ;  /* 0x000000485d487210 */ /* 0x000fe40007f3e0ff */
[----:B------:R-:W-:-:S03]  /*3170*/  LOP3.LUT R81, R77, 0x8, RZ, 0xfc, !PT ;  /* 0x000000084d517812 */ /* 0x000fc600078efcff */
[----:B------:R-:W-:Y:S01]  /*3180*/  IMAD.X R73, R92, 0x1, R73, P1 ;  /* 0x000000015c497824 */ /* 0x000fe200008e0649 */
[----:B------:R-:W-:Y:S02]  /*3190*/  LEA R80, P1, R81, UR14, 0x8 ;  /* 0x0000000e51507c11 */ /* 0x000fe4000f8240ff */
[----:B------:R-:W-:Y:S02]  /*31a0*/  LOP3.LUT R83, R77, 0x10, RZ, 0xfc, !PT ;  /* 0x000000104d537812 */ /* 0x000fe400078efcff */
[----:B------:R-:W-:Y:S02]  /*31b0*/  LEA.HI.X R81, R81, UR15, RZ, 0x8, P1 ;  /* 0x0000000f51517c11 */ /* 0x000fe400088f44ff */
[----:B------:R-:W-:Y:S02]  /*31c0*/  LEA R82, P1, R83, UR14, 0x8 ;  /* 0x0000000e53527c11 */ /* 0x000fe4000f8240ff */
[----:B------:R-:W-:Y:S02]  /*31d0*/  LOP3.LUT R85, R77, 0x18, RZ, 0xfc, !PT ;  /* 0x000000184d557812 */ /* 0x000fe400078efcff */
[----:B------:R-:W-:-:S02]  /*31e0*/  LEA.HI.X R83, R83, UR15, RZ, 0x8, P1 ;  /* 0x0000000f53537c11 */ /* 0x000fc400088f44ff */
        /* <DEDUP_REMOVED lines=9> */
[----:B------:R-:W-:-:S04]  /*3280*/  LEA R86, P1, R77, UR14, 0x8 ;  /* 0x0000000e4d567c11 */ /* 0x000fc8000f8240ff */
[----:B------:R-:W-:Y:S02]  /*3290*/  LEA.HI.X R87, R77, UR15, RZ, 0x8, P1 ;  /* 0x0000000f4d577c11 */ /* 0x000fe400088f44ff */
[----:B------:R-:W-:-:S05]  /*32a0*/  IADD3 R76, P1, R76, R93, RZ ;  /* 0x0000005d4c4c7210 */ /* 0x000fca0007f3e0ff */
[--C-:B------:R-:W-:Y:S01]  /*32b0*/  IMAD.X R77, R3, 0x1, R92.reuse, P1 ;  /* 0x00000001034d7824 */ /* 0x100fe200008e065c */
[-C--:B------:R-:W-:Y:S01]  /*32c0*/  IADD3 R80, P1, R80, R93.reuse, RZ ;  /* 0x0000005d50507210 */ /* 0x080fe20007f3e0ff */
[----:B------:R-:W5:Y:S04]  /*32d0*/  LDL R3, [R1+0x78] ;  /* 0x0000780001037983 */ /* 0x000f680000100800 */
[----:B------:R-:W-:Y:S01]  /*32e0*/  IMAD.X R81, R81, 0x1, R92, P1 ;  /* 0x0000000151517824 */ /* 0x000fe200008e065c */
[----:B------:R-:W-:-:S05]  /*32f0*/  IADD3 R82, P1, R82, R93, RZ ;  /* 0x0000005d52527210 */ /* 0x000fca0007f3e0ff */
[----:B------:R-:W-:Y:S01]  /*3300*/  IMAD.X R83, R83, 0x1, R92, P1 ;  /* 0x0000000153537824 */ /* 0x000fe200008e065c */
[----:B------:R-:W-:-:S05]  /*3310*/  IADD3 R84, P1, R84, R93, RZ ;  /* 0x0000005d54547210 */ /* 0x000fca0007f3e0ff */
[----:B------:R-:W-:Y:S01]  /*3320*/  IMAD.X R85, R85, 0x1, R92, P1 ;  /* 0x0000000155557824 */ /* 0x000fe200008e065c */
[----:B------:R-:W-:-:S05]  /*3330*/  IADD3 R78, P1, R78, R93, RZ ;  /* 0x0000005d4e4e7210 */ /* 0x000fca0007f3e0ff */
[----:B------:R-:W-:Y:S01]  /*3340*/  IMAD.X R79, R79, 0x1, R92, P1 ;  /* 0x000000014f4f7824 */ /* 0x000fe200008e065c */
[----:B------:R-:W-:Y:S02]  /*3350*/  IADD3 R74, P1, R74, R93, RZ ;  /* 0x0000005d4a4a7210 */ /* 0x000fe40007f3e0ff */
[----:B------:R-:W-:-:S03]  /*3360*/  F2FP.BF16.F32.PACK_AB R112, R89, R88 ;  /* 0x000000585970723e */ /* 0x000fc600000010ff */
[----:B------:R-:W-:Y:S01]  /*3370*/  IMAD.X R75, R75, 0x1, R92, P1 ;  /* 0x000000014b4b7824 */ /* 0x000fe200008e065c */
[----:B------:R-:W-:Y:S02]  /*3380*/  IADD3 R86, P1, R86, R93, RZ ;  /* 0x0000005d56567210 */ /* 0x000fe40007f3e0ff */
[----:B------:R-:W-:Y:S02]  /*3390*/  F2FP.BF16.F32.PACK_AB R113, R91, R90 ;  /* 0x0000005a5b71723e */ /* 0x000fe400000010ff */
[----:B------:R-:W-:Y:S02]  /*33a0*/  F2FP.BF16.F32.PACK_AB R114, R69, R68 ;  /* 0x000000444572723e */ /* 0x000fe400000010ff */
[----:B------:R-:W-:Y:S02]  /*33b0*/  F2FP.BF16.F32.PACK_AB R115, R71, R70 ;  /* 0x000000464773723e */ /* 0x000fe400000010ff */
[----:B------:R-:W-:Y:S02]  /*33c0*/  F2FP.BF16.F32.PACK_AB R144, R65, R64 ;  /* 0x000000404190723e */ /* 0x000fe400000010ff */
[----:B------:R-:W-:-:S02]  /*33d0*/  F2FP.BF16.F32.PACK_AB R145, R67, R66 ;  /* 0x000000424391723e */ /* 0x000fc400000010ff */
[----:B------:R-:W-:Y:S02]  /*33e0*/  F2FP.BF16.F32.PACK_AB R146, R61, R60 ;  /* 0x0000003c3d92723e */ /* 0x000fe400000010ff */
[----:B------:R-:W-:Y:S01]  /*33f0*/  F2FP.BF16.F32.PACK_AB R147, R63, R62 ;  /* 0x0000003e3f93723e */ /* 0x000fe200000010ff */
[----:B------:R-:W-:Y:S01]  /*3400*/  IMAD.X R87, R87, 0x1, R92, P1 ;  /* 0x0000000157577824 */ /* 0x000fe200008e065c */
[----:B------:R-:W-:Y:S02]  /*3410*/  F2FP.BF16.F32.PACK_AB R148, R57, R56 ;  /* 0x000000383994723e */ /* 0x000fe400000010ff */
[----:B------:R-:W-:Y:S02]  /*3420*/  F2FP.BF16.F32.PACK_AB R149, R59, R58 ;  /* 0x0000003a3b95723e */ /* 0x000fe400000010ff */
[----:B------:R-:W-:Y:S02]  /*3430*/  F2FP.BF16.F32.PACK_AB R150, R53, R52 ;  /* 0x000000343596723e */ /* 0x000fe400000010ff */
[----:B------:R-:W-:-:S02]  /*3440*/  F2FP.BF16.F32.PACK_AB R151, R55, R54 ;  /* 0x000000363797723e */ /* 0x000fc400000010ff */
[----:B------:R-:W-:Y:S02]  /*3450*/  F2FP.BF16.F32.PACK_AB R172, R49, R48 ;  /* 0x0000003031ac723e */ /* 0x000fe400000010ff */
[----:B------:R-:W-:Y:S02]  /*3460*/  F2FP.BF16.F32.PACK_AB R173, R51, R50 ;  /* 0x0000003233ad723e */ /* 0x000fe400000010ff */
[----:B------:R-:W-:Y:S02]  /*3470*/  F2FP.BF16.F32.PACK_AB R174, R45, R44 ;  /* 0x0000002c2dae723e */ /* 0x000fe400000010ff */
[----:B------:R-:W-:Y:S01]  /*3480*/  F2FP.BF16.F32.PACK_AB R175, R47, R46 ;  /* 0x0000002e2faf723e */ /* 0x000fe200000010ff */
[----:B------:R-:W-:Y:S01]  /*3490*/  STSM.16.M88.4 [R252], R112 ;  /* 0x00000070fc007844 */ /* 0x000fe20000000200 */
[----:B------:R-:W-:Y:S02]  /*34a0*/  F2FP.BF16.F32.PACK_AB R92, R41, R40 ;  /* 0x00000028295c723e */ /* 0x000fe400000010ff */
[----:B------:R-:W-:-:S02]  /*34b0*/  F2FP.BF16.F32.PACK_AB R93, R43, R42 ;  /* 0x0000002a2b5d723e */ /* 0x000fc400000010ff */
[----:B------:R-:W-:Y:S02]  /*34c0*/  F2FP.BF16.F32.PACK_AB R94, R37, R36 ;  /* 0x00000024255e723e */ /* 0x000fe400000010ff */
[----:B------:R-:W-:Y:S02]  /*34d0*/  F2FP.BF16.F32.PACK_AB R95, R39, R38 ;  /* 0x00000026275f723e */ /* 0x000fe400000010ff */
[----:B------:R-:W-:Y:S02]  /*34e0*/  F2FP.BF16.F32.PACK_AB R96, R33, R32 ;  /* 0x000000202160723e */ /* 0x000fe400000010ff */
[----:B------:R-:W-:Y:S02]  /*34f0*/  F2FP.BF16.F32.PACK_AB R97, R35, R34 ;  /* 0x000000222361723e */ /* 0x000fe400000010ff */
        /* <DEDUP_REMOVED lines=9> */
[----:B------:R-:W-:Y:S01]  /*3590*/  F2FP.BF16.F32.PACK_AB R111, R15, R14 ;  /* 0x0000000e0f6f723e */ /* 0x000fe200000010ff */
[----:B------:R-:W-:Y:S04]  /*35a0*/  STSM.16.M88.4 [R239], R144 ;  /* 0x00000090ef007844 */ /* 0x000fe80000000200 */
[----:B------:R-:W-:Y:S04]  /*35b0*/  STSM.16.M88.4 [R238], R148 ;  /* 0x00000094ee007844 */ /* 0x000fe80000000200 */
[----:B--2---:R-:W-:Y:S04]  /*35c0*/  STSM.16.M88.4 [R237], R172 ;  /* 0x000000aced007844 */ /* 0x004fe80000000200 */
[----:B------:R-:W-:Y:S04]  /*35d0*/  STSM.16.M88.4 [R252+0x1000], R92 ;  /* 0x0010005cfc007844 */ /* 0x000fe80000000200 */
[----:B---3--:R-:W-:Y:S04]  /*35e0*/  STSM.16.M88.4 [R236], R96 ;  /* 0x00000060ec007844 */ /* 0x008fe80000000200 */
[----:B------:R-:W-:Y:S04]  /*35f0*/  STSM.16.M88.4 [R235], R100 ;  /* 0x00000064eb007844 */ /* 0x000fe80000000200 */
[----:B----4-:R-:W-:Y:S04]  /*3600*/  STSM.16.M88.4 [R234], R108 ;  /* 0x0000006cea007844 */ /* 0x010fe80000000200 */
[----:B------:R-:W-:Y:S04]  /*3610*/  STS [R2+0xc000], R112 ;  /* 0x00c0007002007388 */ /* 0x000fe80000000800 */
[----:B-----5:R-:W-:Y:S04]  /*3620*/  STS [R226+0xc400], R113 ;  /* 0x00c40071e2007388 */ /* 0x020fe80000000800 */
[----:B------:R-:W-:Y:S04]  /*3630*/  STS [R2+0xc010], R114 ;  /* 0x00c0107202007388 */ /* 0x000fe80000000800 */
        /* <DEDUP_REMOVED lines=12> */
[----:B------:R-:W-:Y:S01]  /*3700*/  STS [R246+0xc470], R175 ;  /* 0x00c470aff6007388 */ /* 0x000fe20000000800 */
[----:B------:R-:W-:Y:S06]  /*3710*/  BAR.SYNC.DEFER_BLOCKING 0x0 ;  /* 0x0000000000007b1d */ /* 0x000fec0000010000 */
[----:B------:R-:W1:Y:S04]  /*3720*/  LDS.128 R172, [R245+0xc000] ;  /* 0x00c00000f5ac7984 */ /* 0x000e680000000c00 */
[----:B------:R-:W2:Y:S04]  /*3730*/  LDS.128 R148, [R244+0xc400] ;  /* 0x00c40000f4947984 */ /* 0x000ea80000000c00 */
[----:B------:R-:W3:Y:S04]  /*3740*/  LDS.128 R144, [R243+0xc800] ;  /* 0x00c80000f3907984 */ /* 0x000ee80000000c00 */
[----:B------:R-:W4:Y:S01]  /*3750*/  LDS.128 R112, [R242+0xcc00] ;  /* 0x00cc0000f2707984 */ /* 0x000f220000000c00 */
[----:B------:R-:W-:Y:S06]  /*3760*/  BAR.SYNC.DEFER_BLOCKING 0x0 ;  /* 0x0000000000007b1d */ /* 0x000fec0000010000 */
        /* <DEDUP_REMOVED lines=17> */
[----:B------:R-:W5:Y:S04]  /*3880*/  LDS.128 R96, [R245+0xc000] ;  /* 0x00c00000f5607984 */ /* 0x000f680000000c00 */
[----:B------:R-:W5:Y:S04]  /*3890*/  LDS.128 R100, [R244+0xc400] ;  /* 0x00c40000f4647984 */ /* 0x000f680000000c00 */
[----:B------:R-:W5:Y:S04]  /*38a0*/  LDS.128 R108, [R243+0xc800] ;  /* 0x00c80000f36c7984 */ /* 0x000f680000000c00 */
[----:B------:R-:W5:Y:S04]  /*38b0*/  LDS.128 R92, [R242+0xcc00] ;  /* 0x00cc0000f25c7984 */ /* 0x000f680000000c00 */
[----:B-1----:R-:W-:Y:S04]  /*38c0*/  @P0 STG.E.128 desc[UR20][R72.64], R172 ;  /* 0x000000ac48000986 */ /* 0x002fe8000c101d14 */
[----:B--2---:R-:W-:Y:S04]  /*38d0*/  @P0 STG.E.128 desc[UR20][R80.64], R148 ;  /* 0x0000009450000986 */ /* 0x004fe8000c101d14 */
[----:B---3--:R-:W-:Y:S04]  /*38e0*/  @P0 STG.E.128 desc[UR20][R82.64], R144 ;  /* 0x0000009052000986 */ /* 0x008fe8000c101d14 */
[----:B----4-:R1:W-:Y:S04]  /*38f0*/  @P0 STG.E.128 desc[UR20][R84.64], R112 ;  /* 0x0000007054000986 */ /* 0x0103e8000c101d14 */
[----:B-----5:R-:W-:Y:S04]  /*3900*/  @P0 STG.E.128 desc[UR20][R78.64], R96 ;  /* 0x000000604e000986 */ /* 0x020fe8000c101d14 */
[----:B------:R-:W-:Y:S04]  /*3910*/  @P0 STG.E.128 desc[UR20][R74.64], R100 ;  /* 0x000000644a000986 */ /* 0x000fe8000c101d14 */
[----:B------:R-:W-:Y:S04]  /*3920*/  @P0 STG.E.128 desc[UR20][R86.64], R108 ;  /* 0x0000006c56000986 */ /* 0x000fe8000c101d14 */
[----:B------:R2:W-:Y:S01]  /*3930*/  @P0 STG.E.128 desc[UR20][R76.64], R92 ;  /* 0x0000005c4c000986 */ /* 0x0005e2000c101d14 */
[----:B------:R-:W-:-:S02]  /*3940*/  F2FP.BF16.F32.PACK_AB R180, R9, R8 ;  /* 0x0000000809b4723e */ /* 0x000fc400000010ff */
[----:B------:R-:W-:Y:S02]  /*3950*/  F2FP.BF16.F32.PACK_AB R181, R11, R10 ;  /* 0x0000000a0bb5723e */ /* 0x000fe400000010ff */
[----:B------:R-:W-:Y:S02]  /*3960*/  F2FP.BF16.F32.PACK_AB R182, R5, R4 ;  /* 0x0000000405b6723e */ /* 0x000fe400000010ff */
[----:B------:R-:W-:Y:S01]  /*3970*/  F2FP.BF16.F32.PACK_AB R183, R7, R6 ;  /* 0x0000000607b7723e */ /* 0x000fe200000010ff */
[----:B------:R-:W-:Y:S01]  /*3980*/  BAR.SYNC.DEFER_BLOCKING 0x0 ;  /* 0x0000000000007b1d */ /* 0x000fe20000010000 */
[----:B-1----:R-:W-:Y:S02]  /*3990*/  F2FP.BF16.F32.PACK_AB R112, R105, R104 ;  /* 0x000000686970723e */ /* 0x002fe400000010ff */
        /* <DEDUP_REMOVED lines=10> */
[----:B------:R-:W-:Y:S01]  /*3a40*/  F2FP.BF16.F32.PACK_AB R151, R135, R134 ;  /* 0x000000868797723e */ /* 0x000fe200000010ff */
[----:B------:R-:W-:Y:S01]  /*3a50*/  STSM.16.M88.4 [R252+0x2000], R180 ;  /* 0x002000b4fc007844 */ /* 0x000fe20000000200 */
[----:B--2---:R-:W-:Y:S02]  /*3a60*/  F2FP.BF16.F32.PACK_AB R92, R137, R136 ;  /* 0x00000088895c723e */ /* 0x004fe400000010ff */
[----:B------:R-:W-:Y:S02]  /*3a70*/  F2FP.BF16.F32.PACK_AB R93, R139, R138 ;  /* 0x0000008a8b5d723e */ /* 0x000fe400000010ff */
[----:B------:R-:W-:-:S02]  /*3a80*/  F2FP.BF16.F32.PACK_AB R94, R141, R140 ;  /* 0x0000008c8d5e723e */ /* 0x000fc400000010ff */
[----:B------:R-:W-:Y:S01]  /*3a90*/  F2FP.BF16.F32.PACK_AB R95, R143, R142 ;  /* 0x0000008e8f5f723e */ /* 0x000fe200000010ff */
[----:B------:R-:W-:Y:S01]  /*3aa0*/  STSM.16.M88.4 [R239+0x2000], R112 ;  /* 0x00200070ef007844 */ /* 0x000fe20000000200 */
[----:B------:R-:W-:Y:S02]  /*3ab0*/  F2FP.BF16.F32.PACK_AB R96, R169, R168 ;  /* 0x000000a8a960723e */ /* 0x000fe400000010ff */
[----:B------:R-:W-:Y:S02]  /*3ac0*/  F2FP.BF16.F32.PACK_AB R97, R171, R170 ;  /* 0x000000aaab61723e */ /* 0x000fe400000010ff */
[----:B------:R-:W-:Y:S02]  /*3ad0*/  F2FP.BF16.F32.PACK_AB R98, R165, R164 ;  /* 0x000000a4a562723e */ /* 0x000fe400000010ff */
[----:B------:R-:W-:Y:S01]  /*3ae0*/  F2FP.BF16.F32.PACK_AB R99, R167, R166 ;  /* 0x000000a6a763723e */ /* 0x000fe200000010ff */
[----:B------:R-:W-:Y:S01]  /*3af0*/  STSM.16.M88.4 [R238+0x2000], R144 ;  /* 0x00200090ee007844 */ /* 0x000fe20000000200 */
[----:B------:R-:W-:-:S02]  /*3b00*/  F2FP.BF16.F32.PACK_AB R100, R161, R160 ;  /* 0x000000a0a164723e */ /* 0x000fc400000010ff */
[----:B------:R-:W-:Y:S02]  /*3b10*/  F2FP.BF16.F32.PACK_AB R101, R163, R162 ;  /* 0x000000a2a365723e */ /* 0x000fe400000010ff */
[----:B------:R-:W-:Y:S02]  /*3b20*/  F2FP.BF16.F32.PACK_AB R102, R157, R156 ;  /* 0x0000009c9d66723e */ /* 0x000fe400000010ff */
[----:B------:R-:W-:Y:S01]  /*3b30*/  F2FP.BF16.F32.PACK_AB R103, R159, R158 ;  /* 0x0000009e9f67723e */ /* 0x000fe200000010ff */
[----:B------:R-:W-:Y:S01]  /*3b40*/  STSM.16.M88.4 [R237+0x2000], R148 ;  /* 0x00200094ed007844 */ /* 0x000fe20000000200 */
[----:B------:R-:W-:Y:S02]  /*3b50*/  F2FP.BF16.F32.PACK_AB R108, R153, R152 ;  /* 0x00000098996c723e */ /* 0x000fe400000010ff */
[----:B------:R-:W-:Y:S02]  /*3b60*/  F2FP.BF16.F32.PACK_AB R109, R155, R154 ;  /* 0x0000009a9b6d723e */ /* 0x000fe400000010ff */
[----:B------:R-:W-:-:S02]  /*3b70*/  F2FP.BF16.F32.PACK_AB R110, R177, R176 ;  /* 0x000000b0b16e723e */ /* 0x000fc400000010ff */
[----:B------:R-:W-:Y:S01]  /*3b80*/  F2FP.BF16.F32.PACK_AB R111, R179, R178 ;  /* 0x000000b2b36f723e */ /* 0x000fe200000010ff */
[----:B------:R-:W-:Y:S04]  /*3b90*/  STSM.16.M88.4 [R252+0x3000], R92 ;  /* 0x0030005cfc007844 */ /* 0x000fe80000000200 */
[----:B------:R-:W-:Y:S04]  /*3ba0*/  STSM.16.M88.4 [R236+0x2000], R96 ;  /* 0x00200060ec007844 */ /* 0x000fe80000000200 */
[----:B------:R-:W-:Y:S04]  /*3bb0*/  STSM.16.M88.4 [R235+0x2000], R100 ;  /* 0x00200064eb007844 */ /* 0x000fe80000000200 */
[----:B------:R-:W-:Y:S04]  /*3bc0*/  STSM.16.M88.4 [R234+0x2000], R108 ;  /* 0x0020006cea007844 */ /* 0x000fe80000000200 */
        /* <DEDUP_REMOVED lines=46> */
[----:B----4-:R-:W-:Y:S04]  /*3eb0*/  @P0 STG.E.128 desc[UR20][R84.64+0x4000], R148 ;  /* 0x0040009454000986 */ /* 0x010fe8000c101d14 */
[----:B-----5:R-:W-:Y:S04]  /*3ec0*/  @P0 STG.E.128 desc[UR20][R78.64+0x4000], R92 ;  /* 0x0040005c4e000986 */ /* 0x020fe8000c101d14 */
[----:B------:R-:W-:Y:S04]  /*3ed0*/  @P0 STG.E.128 desc[UR20][R74.64+0x4000], R188 ;  /* 0x004000bc4a000986 */ /* 0x000fe8000c101d14 */
[----:B------:R-:W-:Y:S04]  /*3ee0*/  @P0 STG.E.128 desc[UR20][R86.64+0x4000], R96 ;  /* 0x0040006056000986 */ /* 0x000fe8000c101d14 */
[----:B------:R-:W-:Y:S01]  /*3ef0*/  @P0 STG.E.128 desc[UR20][R76.64+0x4000], R100 ;  /* 0x004000644c000986 */ /* 0x000fe2000c101d14 */
[----:B------:R-:W-:-:S04]  /*3f00*/  DEPBAR.LE SB0, 0x0 ;  /* 0x000080000000791a */ /* 0x000fc80000000000 */
[----:B------:R-:W-:Y:S06]  /*3f10*/  BAR.SYNC.DEFER_BLOCKING 0x0 ;  /* 0x0000000000007b1d */ /* 0x000fec0000010000 */
[----:B------:R-:W-:Y:S04]  /*3f20*/  LDSM.16.M88.4 R96, [R252+-0xa000] ;  /* 0xff600000fc60783b */ /* 0x000fe80000000200 */
[----:B------:R-:W1:Y:S04]  /*3f30*/  LDSM.16.MT88.4 R216, [R225+0xa000] ;  /* 0x00a00000e1d8783b */ /* 0x000e680000004200 */
[----:B------:R-:W2:Y:S04]  /*3f40*/  LDSM.16.MT88.4 R100, [R233+0xa000] ;  /* 0x00a00000e964783b */ /* 0x000ea80000004200 */
[----:B------:R-:W3:Y:S04]  /*3f50*/  LDSM.16.MT88.4 R172, [R232+0xa000] ;  /* 0x00a00000e8ac783b */ /* 0x000ee80000004200 */
[----:B------:R-:W4:Y:S04]  /*3f60*/  LDSM.16.MT88.4 R180, [R231+0xa000] ;  /* 0x00a00000e7b4783b */ /* 0x000f280000004200 */
[----:B------:R-:W5:Y:S04]  /*3f70*/  LDSM.16.MT88.4 R184, [R230+0xa000] ;  /* 0x00a00000e6b8783b */ /* 0x000f680000004200 */
[----:B------:R-:W5:Y:S04]  /*3f80*/  LDSM.16.MT88.4 R196, [R229+0xa000] ;  /* 0x00a00000e5c4783b */ /* 0x000f680000004200 */
[----:B------:R-:W5:Y:S04]  /*3f90*/  LDSM.16.MT88.4 R148, [R228+0xa000] ;  /* 0x00a00000e494783b */ /* 0x000f680000004200 */
[----:B------:R-:W5:Y:S04]  /*3fa0*/  LDSM.16.MT88.4 R112, [R227+0xa000] ;  /* 0x00a00000e370783b */ /* 0x000f680000004200 */
[----:B------:R-:W5:Y:S04]  /*3fb0*/  LDSM.16.M88.4 R76, [R239+-0xa000] ;  /* 0xff600000ef4c783b */ /* 0x000f680000000200 */
[----:B------:R-:W5:Y:S01]  /*3fc0*/  LDSM.16.M88.4 R108, [R252+-0x9000] ;  /* 0xff700000fc6c783b */ /* 0x000f620000000200 */
[C---:B-1----:R-:W-:Y:S03]  /*3fd0*/  HMMA.16816.F32.BF16 R204, R96.reuse, R216, RZ ;  /* 0x000000d860cc723c */ /* 0x042fe600000418ff */
[----:B------:R-:W1:Y:S03]  /*3fe0*/  LDSM.16.M88.4 R144, [R236+-0xa000] ;  /* 0xff600000ec90783b */ /* 0x000e660000000200 */
[C---:B--2---:R-:W-:Y:S06]  /*3ff0*/  HMMA.16816.F32.BF16 R200, R96.reuse, R100, RZ ;  /* 0x0000006460c8723c */ /* 0x044fec00000418ff */
[C---:B---3--:R-:W-:Y:S06]  /*4000*/  HMMA.16816.F32.BF16 R192, R96.reuse, R172, RZ ;  /* 0x000000ac60c0723c */ /* 0x048fec00000418ff */
[C---:B----4-:R-:W-:Y:S06]  /*4010*/  HMMA.16816.F32.BF16 R92, R96.reuse, R180, RZ ;  /* 0x000000b4605c723c */ /* 0x050fec00000418ff */
[C---:B-----5:R-:W-:Y:S06]  /*4020*/  HMMA.16816.F32.BF16 R84, R96.reuse, R184, RZ ;  /* 0x000000b86054723c */ /* 0x060fec00000418ff */
[C---:B------:R-:W-:Y:S06]  /*4030*/  HMMA.16816.F32.BF16 R80, R96.reuse, R196, RZ ;  /* 0x000000c46050723c */ /* 0x040fec00000418ff */
[C---:B------:R-:W-:Y:S06]  /*4040*/  HMMA.16816.F32.BF16 R72, R96.reuse, R148, RZ ;  /* 0x000000946048723c */ /* 0x040fec00000418ff */
[----:B------:R-:W-:Y:S06]  /*4050*/  HMMA.16816.F32.BF16 R96, R96, R112, RZ ;  /* 0x000000706060723c */ /* 0x000fec00000418ff */
[C---:B------:R-:W-:Y:S06]  /*4060*/  HMMA.16816.F32.BF16 R204, R76.reuse, R218, R204 ;  /* 0x000000da4ccc723c */ /* 0x040fec00000418cc */
[C---:B------:R-:W-:Y:S06]  /*4070*/  HMMA.16816.F32.BF16 R200, R76.reuse, R102, R200 ;  /* 0x000000664cc8723c */ /* 0x040fec00000418c8 */
[C---:B------:R-:W-:Y:S06]  /*4080*/  HMMA.16816.F32.BF16 R192, R76.reuse, R174, R192 ;  /* 0x000000ae4cc0723c */ /* 0x040fec00000418c0 */
[C---:B------:R-:W-:Y:S06]  /*4090*/  HMMA.16816.F32.BF16 R92, R76.reuse, R182, R92 ;  /* 0x000000b64c5c723c */ /* 0x040fec000004185c */
[C---:B------:R-:W-:Y:S06]  /*40a0*/  HMMA.16816.F32.BF16 R84, R76.reuse, R186, R84 ;  /* 0x000000ba4c54723c */ /* 0x040fec0000041854 */
[C---:B------:R-:W-:Y:S06]  /*40b0*/  HMMA.16816.F32.BF16 R80, R76.reuse, R198, R80 ;  /* 0x000000c64c50723c */ /* 0x040fec0000041850 */
[C---:B------:R-:W-:Y:S06]  /*40c0*/  HMMA.16816.F32.BF16 R72, R76.reuse, R150, R72 ;  /* 0x000000964c48723c */ /* 0x040fec0000041848 */
[----:B------:R-:W-:Y:S06]  /*40d0*/  HMMA.16816.F32.BF16 R76, R76, R114, R96 ;  /* 0x000000724c4c723c */ /* 0x000fec0000041860 */
[C---:B------:R-:W-:Y:S06]  /*40e0*/  HMMA.16816.F32.BF16 R208, R108.reuse, R216, RZ ;  /* 0x000000d86cd0723c */ /* 0x040fec00000418ff */
[C---:B------:R-:W-:Y:S06]  /*40f0*/  HMMA.16816.F32.BF16 R188, R108.reuse, R100, RZ ;  /* 0x000000646cbc723c */ /* 0x040fec00000418ff */
[C---:B------:R-:W-:Y:S06]  /*4100*/  HMMA.16816.F32.BF16 R96, R108.reuse, R172, RZ ;  /* 0x000000ac6c60723c */ /* 0x040fec00000418ff */
[----:B------:R-:W-:Y:S06]  /*4110*/  HMMA.16816.F32.BF16 R212, R108, R180, RZ ;  /* 0x000000b46cd4723c */ /* 0x000fec00000418ff */
[C---:B-1----:R-:W-:Y:S06]  /*4120*/  HMMA.16816.F32.BF16 R216, R144.reuse, R218, R208 ;  /* 0x000000da90d8723c */ /* 0x042fec00000418d0 */
[C---:B------:R-:W-:Y:S06]  /*4130*/  HMMA.16816.F32.BF16 R100, R144.reuse, R102, R188 ;  /* 0x000000669064723c */ /* 0x040fec00000418bc */
[----:B------:R-:W-:Y:S06]  /*4140*/  HMMA.16816.F32.BF16 R96, R144, R174, R96 ;  /* 0x000000ae9060723c */ /* 0x000fec0000041860 */
[C---:B------:R-:W-:Y:S06]  /*4150*/  HMMA.16816.F32.BF16 R208, R108.reuse, R184, RZ ;  /* 0x000000b86cd0723c */ /* 0x040fec00000418ff */
[C---:B------:R-:W-:Y:S06]  /*4160*/  HMMA.16816.F32.BF16 R172, R108.reuse, R196, RZ ;  /* 0x000000c46cac723c */ /* 0x040fec00000418ff */
[C---:B------:R-:W-:Y:S06]  /*4170*/  HMMA.16816.F32.BF16 R188, R108.reuse, R148, RZ ;  /* 0x000000946cbc723c */ /* 0x040fec00000418ff */
[----:B------:R-:W-:Y:S06]  /*4180*/  HMMA.16816.F32.BF16 R108, R108, R112, RZ ;  /* 0x000000706c6c723c */ /* 0x000fec00000418ff */
[C---:B------:R-:W-:Y:S01]  /*4190*/  HMMA.16816.F32.BF16 R180, R144.reuse, R182, R212 ;  /* 0x000000b690b4723c */ /* 0x040fe200000418d4 */
[----:B------:R-:W-:Y:S05]  /*41a0*/  LDSM.16.MT88.4 R212, [R225+0xb000] ;  /* 0x00b00000e1d4783b */ /* 0x000fea0000004200 */
[C---:B------:R-:W-:Y:S01]  /*41b0*/  HMMA.16816.F32.BF16 R184, R144.reuse, R186, R208 ;  /* 0x000000ba90b8723c */ /* 0x040fe200000418d0 */
[----:B------:R-:W-:Y:S05]  /*41c0*/  LDSM.16.MT88.4 R208, [R222+0xa000] ;  /* 0x00a00000ded0783b */ /* 0x000fea0000004200 */
[C---:B------:R-:W-:Y:S01]  /*41d0*/  HMMA.16816.F32.BF16 R172, R144.reuse, R198, R172 ;  /* 0x000000c690ac723c */ /* 0x040fe200000418ac */
[----:B------:R-:W-:Y:S05]  /*41e0*/  LDSM.16.M88.4 R196, [R237+-0xa000] ;  /* 0xff600000edc4783b */ /* 0x000fea0000000200 */
[C---:B------:R-:W-:Y:S01]  /*41f0*/  HMMA.16816.F32.BF16 R148, R144.reuse, R150, R188 ;  /* 0x000000969094723c */ /* 0x040fe200000418bc */
[----:B------:R-:W1:Y:S05]  /*4200*/  LDSM.16.M88.4 R188, [R235+-0xa000] ;  /* 0xff600000ebbc783b */ /* 0x000e6a0000000200 */
[----:B------:R-:W-:Y:S01]  /*4210*/  HMMA.16816.F32.BF16 R108, R144, R114, R108 ;  /* 0x00000072906c723c */ /* 0x000fe2000004186c */
[----:B------:R-:W2:Y:S04]  /*4220*/  LDSM.16.M88.4 R144, [R238+-0xa000] ;  /* 0xff600000ee90783b */ /* 0x000ea80000000200 */
[----:B------:R-:W3:Y:S01]  /*4230*/  LDSM.16.M88.4 R112, [R234+-0xa000] ;  /* 0xff600000ea70783b */ /* 0x000ee20000000200 */
[-C--:B-1----:R-:W-:Y:S06]  /*4240*/  HMMA.16816.F32.BF16 R100, R188, R208.reuse, R100 ;  /* 0x000000d0bc64723c */ /* 0x082fec0000041864 */
[----:B--2---:R-:W-:-:S15]  /*4250*/  HMMA.16816.F32.BF16 R200, R144, R208, R200 ;  /* 0x000000d090c8723c */ /* 0x004fde00000418c8 */
[----:B------:R-:W-:-:S03]  /*4260*/  NOP ;  /* 0x0000000000007918 */ /* 0x000fc60000000000 */
[-C--:B---3--:R-:W-:Y:S06]  /*4270*/  HMMA.16816.F32.BF16 R100, R112, R210.reuse, R100 ;  /* 0x000000d27064723c */ /* 0x088fec0000041864 */
[----:B------:R-:W-:Y:S01]  /*4280*/  HMMA.16816.F32.BF16 R200, R196, R210, R200 ;  /* 0x000000d2c4c8723c */ /* 0x000fe200000418c8 */
[----:B------:R-:W1:Y:S05]  /*4290*/  LDSM.16.MT88.4 R208, [R224+0xa000] ;  /* 0x00a00000e0d0783b */ /* 0x000e6a0000004200 */
[-C--:B------:R-:W-:Y:S06]  /*42a0*/  HMMA.16816.F32.BF16 R204, R144, R212.reuse, R204 ;  /* 0x000000d490cc723c */ /* 0x080fec00000418cc */
[----:B------:R-:W-:-:S15]  /*42b0*/  HMMA.16816.F32.BF16 R216, R188, R212, R216 ;  /* 0x000000d4bcd8723c */ /* 0x000fde00000418d8 */
[----:B------:R-:W-:-:S03]  /*42c0*/  NOP ;  /* 0x0000000000007918 */ /* 0x000fc60000000000 */
[-C--:B------:R-:W-:Y:S06]  /*42d0*/  HMMA.16816.F32.BF16 R204, R196, R214.reuse, R204 ;  /* 0x000000d6c4cc723c */ /* 0x080fec00000418cc */
[----:B------:R-:W-:Y:S06]  /*42e0*/  HMMA.16816.F32.BF16 R212, R112, R214, R216 ;  /* 0x000000d670d4723c */ /* 0x000fec00000418d8 */
[-C--:B-1----:R-:W-:Y:S06]  /*42f0*/  HMMA.16816.F32.BF16 R192, R144, R208.reuse, R192 ;  /* 0x000000d090c0723c */ /* 0x082fec00000418c0 */
[----:B------:R-:W-:-:S15]  /*4300*/  HMMA.16816.F32.BF16 R216, R188, R208, R96 ;  /* 0x000000d0bcd8723c */ /* 0x000fde0000041860 */
[----:B------:R-:W-:-:S03]  /*4310*/  NOP ;  /* 0x0000000000007918 */ /* 0x000fc60000000000 */
[-C--:B------:R-:W-:Y:S06]  /*4320*/  HMMA.16816.F32.BF16 R96, R196, R210.reuse, R192 ;  /* 0x000000d2c460723c */ /* 0x080fec00000418c0 */
[----:B------:R-:W-:Y:S01]  /*4330*/  HMMA.16816.F32.BF16 R192, R112, R210, R216 ;  /* 0x000000d270c0723c */ /* 0x000fe200000418d8 */
[----:B------:R-:W1:Y:S05]  /*4340*/  LDSM.16.MT88.4 R208, [R3+0xa000] ;  /* 0x00a0000003d0783b */ /* 0x000e6a0000004200 */
[-C--:B-1----:R-:W-:Y:S06]  /*4350*/  HMMA.16816.F32.BF16 R92, R144, R208.reuse, R92 ;  /* 0x000000d0905c723c */ /* 0x082fec000004185c */
[----:B------:R-:W-:-:S15]  /*4360*/  HMMA.16816.F32.BF16 R216, R188, R208, R180 ;  /* 0x000000d0bcd8723c */ /* 0x000fde00000418b4 */
[----:B------:R-:W-:-:S03]  /*4370*/  NOP ;  /* 0x0000000000007918 */ /* 0x000fc60000000000 */
[-C--:B------:R-:W-:Y:S06]  /*4380*/  HMMA.16816.F32.BF16 R180, R196, R210.reuse, R92 ;  /* 0x000000d2c4b4723c */ /* 0x080fec000004185c */
[----:B------:R-:W-:Y:S01]  /*4390*/  HMMA.16816.F32.BF16 R92, R112, R210, R216 ;  /* 0x000000d2705c723c */ /* 0x000fe200000418d8 */
[----:B------:R-:W1:Y:S04]  /*43a0*/  LDSM.16.MT88.4 R208, [R248+0xa000] ;  /* 0x00a00000f8d0783b */ /* 0x000e680000004200 */
[----:B------:R-:W-:Y:S01]  /*43b0*/  LDSM.16.MT88.4 R216, [R225+0xc000] ;  /* 0x00c00000e1d8783b */ /* 0x000fe20000004200 */
        /* <DEDUP_REMOVED lines=18> */
[-C--:B-1----:R-:W-:Y:S01]  /*44e0*/  HMMA.16816.F32.BF16 R76, R144, R208.reuse, R76 ;  /* 0x000000d0904c723c */ /* 0x082fe2000004184c */
[----:B------:R-:W-:Y:S05]  /*44f0*/  LDSM.16.M88.4 R144, [R252+-0x8000] ;  /* 0xff800000fc90783b */ /* 0x000fea0000000200 */
[----:B------:R-:W-:Y:S01]  /*4500*/  HMMA.16816.F32.BF16 R108, R188, R208, R108 ;  /* 0x000000d0bc6c723c */ /* 0x000fe2000004186c */
[----:B------:R-:W-:-:S15]  /*4510*/  LDSM.16.M88.4 R188, [R252+-0x7000] ;  /* 0xff900000fcbc783b */ /* 0x000fde0000000200 */
[----:B------:R-:W-:Y:S02]  /*4520*/  NOP ;  /* 0x0000000000007918 */ /* 0x000fe40000000000 */
[-C--:B------:R-:W-:Y:S01]  /*4530*/  HMMA.16816.F32.BF16 R76, R196, R210.reuse, R76 ;  /* 0x000000d2c44c723c */ /* 0x080fe2000004184c */
[----:B------:R-:W-:Y:S05]  /*4540*/  LDSM.16.M88.4 R196, [R239+-0x8000] ;  /* 0xff800000efc4783b */ /* 0x000fea0000000200 */
[----:B------:R-:W-:Y:S01]  /*4550*/  HMMA.16816.F32.BF16 R112, R112, R210, R108 ;  /* 0x000000d27070723c */ /* 0x000fe2000004186c */
[----:B------:R-:W1:Y:S04]  /*4560*/  LDSM.16.MT88.4 R208, [R233+0xc000] ;  /* 0x00c00000e9d0783b */ /* 0x000e680000004200 */
[----:B------:R-:W2:Y:S01]  /*4570*/  LDSM.16.M88.4 R108, [R236+-0x8000] ;  /* 0xff800000ec6c783b */ /* 0x000ea20000000200 */
[-C--:B-1----:R-:W-:Y:S06]  /*4580*/  HMMA.16816.F32.BF16 R200, R144, R208.reuse, R200 ;  /* 0x000000d090c8723c */ /* 0x082fec00000418c8 */
[----:B------:R-:W-:-:S15]  /*4590*/  HMMA.16816.F32.BF16 R100, R188, R208, R100 ;  /* 0x000000d0bc64723c */ /* 0x000fde0000041864 */
[----:B------:R-:W-:-:S03]  /*45a0*/  NOP ;  /* 0x0000000000007918 */ /* 0x000fc60000000000 */
[-C--:B------:R-:W-:Y:S06]  /*45b0*/  HMMA.16816.F32.BF16 R200, R196, R210.reuse, R200 ;  /* 0x000000d2c4c8723c */ /* 0x080fec00000418c8 */
[----:B--2---:R-:W-:Y:S01]  /*45c0*/  HMMA.16816.F32.BF16 R100, R108, R210, R100 ;  /* 0x000000d26c64723c */ /* 0x004fe20000041864 */
[----:B------:R-:W1:Y:S05]  /*45d0*/  LDSM.16.MT88.4 R208, [R232+0xc000] ;  /* 0x00c00000e8d0783b */ /* 0x000e6a0000004200 */
[-C--:B-1----:R-:W-:Y:S06]  /*45e0*/  HMMA.16816.F32.BF16 R96, R144, R208.reuse, R96 ;  /* 0x000000d09060723c */ /* 0x082fec0000041860 */
[----:B------:R-:W-:-:S15]  /*45f0*/  HMMA.16816.F32.BF16 R192, R188, R208, R192 ;  /* 0x000000d0bcc0723c */ /* 0x000fde00000418c0 */
[----:B------:R-:W-:-:S03]  /*4600*/  NOP ;  /* 0x0000000000007918 */ /* 0x000fc60000000000 */
[-C--:B------:R-:W-:Y:S06]  /*4610*/  HMMA.16816.F32.BF16 R96, R196, R210.reuse, R96 ;  /* 0x000000d2c460723c */ /* 0x080fec0000041860 */
        /* <DEDUP_REMOVED lines=12> */
[----:B------:R-:W1:Y:S04]  /*46e0*/  LDSM.16.MT88.4 R208, [R230+0xc000] ;  /* 0x00c00000e6d0783b */ /* 0x000e680000004200 */
[----:B------:R-:W-:Y:S01]  /*46f0*/  LDSM.16.M88.4 R212, [R235+-0x8000] ;  /* 0xff800000ebd4783b */ /* 0x000fe20000000200 */
        /* <DEDUP_REMOVED lines=24> */
[----:B------:R1:W-:Y:S05]  /*4880*/  LDSM.16.MT88.4 R196, [R222+0xc000] ;  /* 0x00c00000dec4783b */ /* 0x0003ea0000004200 */
[----:B------:R-:W-:Y:S01]  /*4890*/  HMMA.16816.F32.BF16 R108, R108, R210, R112 ;  /* 0x000000d26c6c723c */ /* 0x000fe20000041870 */
[----:B------:R-:W-:Y:S04]  /*48a0*/  LDSM.16.M88.4 R208, [R238+-0x8000] ;  /* 0xff800000eed0783b */ /* 0x000fe80000000200 */
[----:B------:R-:W2:Y:S04]  /*48b0*/  LDSM.16.MT88.4 R112, [R225+0xd000] ;  /* 0x00d00000e170783b */ /* 0x000ea80000004200 */
[----:B-1----:R-:W3:Y:S01]  /*48c0*/  LDL.LU R222, [R1+0xf8] ;  /* 0x0000f80001de7983 */ /* 0x002ee20000300800 */
[-C--:B--2---:R-:W-:Y:S06]  /*48d0*/  HMMA.16816.F32.BF16 R204, R208, R112.reuse, R204 ;  /* 0x00000070d0cc723c */ /* 0x084fec00000418cc */
[----:B------:R-:W-:-:S15]  /*48e0*/  HMMA.16816.F32.BF16 R216, R212, R112, R216 ;  /* 0x00000070d4d8723c */ /* 0x000fde00000418d8 */
[----:B------:R-:W-:-:S03]  /*48f0*/  NOP ;  /* 0x0000000000007918 */ /* 0x000fc60000000000 */
[-C--:B------:R-:W-:Y:S06]  /*4900*/  HMMA.16816.F32.BF16 R204, R144, R114.reuse, R204 ;  /* 0x0000007290cc723c */ /* 0x080fec00000418cc */
[----:B------:R-:W-:Y:S01]  /*4910*/  HMMA.16816.F32.BF16 R112, R188, R114, R216 ;  /* 0x00000072bc70723c */ /* 0x000fe200000418d8 */
[----:B------:R1:W2:Y:S05]  /*4920*/  LDSM.16.MT88.4 R216, [R224+0xc000] ;  /* 0x00c00000e0d8783b */ /* 0x0002aa0000004200 */
[-C--:B------:R-:W-:Y:S01]  /*4930*/  HMMA.16816.F32.BF16 R200, R208, R196.reuse, R200 ;  /* 0x000000c4d0c8723c */ /* 0x080fe200000418c8 */
[----:B-1----:R-:W4:Y:S05]  /*4940*/  LDL.LU R224, [R1+0xf4] ;  /* 0x0000f40001e07983 */ /* 0x002f2a0000300800 */
[----:B------:R-:W-:Y:S06]  /*4950*/  HMMA.16816.F32.BF16 R100, R212, R196, R100 ;  /* 0x000000c4d464723c */ /* 0x000fec0000041864 */
[-C--:B--2---:R-:W-:Y:S06]  /*4960*/  HMMA.16816.F32.BF16 R96, R208, R216.reuse, R96 ;  /* 0x000000d8d060723c */ /* 0x084fec0000041860 */
[----:B------:R-:W-:Y:S06]  /*4970*/  HMMA.16816.F32.BF16 R192, R212, R216, R192 ;  /* 0x000000d8d4c0723c */ /* 0x000fec00000418c0 */
[-C--:B------:R-:W-:Y:S06]  /*4980*/  HMMA.16816.F32.BF16 R200, R144, R198.reuse, R200 ;  /* 0x000000c690c8723c */ /* 0x080fec00000418c8 */
[----:B------:R-:W-:Y:S06]  /*4990*/  HMMA.16816.F32.BF16 R100, R188, R198, R100 ;  /* 0x000000c6bc64723c */ /* 0x000fec0000041864 */
        /* <DEDUP_REMOVED lines=8> */
[----:B------:R1:W2:Y:S04]  /*4a20*/  LDSM.16.MT88.4 R192, [R248+0xc000] ;  /* 0x00c00000f8c0783b */ /* 0x0002a80000004200 */
[----:B-1----:R-:W5:Y:S01]  /*4a30*/  LDL R248, [R1+0xc4] ;  /* 0x0000c40001f87983 */ /* 0x002f620000100800 */
[-C--:B--2---:R-:W-:Y:S06]  /*4a40*/  HMMA.16816.F32.BF16 R84, R208, R192.reuse, R84 ;  /* 0x000000c0d054723c */ /* 0x084fec0000041854 */
[----:B------:R-:W-:-:S15]  /*4a50*/  HMMA.16816.F32.BF16 R216, R212, R192, R184 ;  /* 0x000000c0d4d8723c */ /* 0x000fde00000418b8 */
[----:B------:R-:W-:-:S03]  /*4a60*/  NOP ;  /* 0x0000000000007918 */ /* 0x000fc60000000000 */
[-C--:B------:R-:W-:Y:S06]  /*4a70*/  HMMA.16816.F32.BF16 R184, R144, R194.reuse, R84 ;  /* 0x000000c290b8723c */ /* 0x080fec0000041854 */
[----:B------:R-:W-:Y:S01]  /*4a80*/  HMMA.16816.F32.BF16 R84, R188, R194, R216 ;  /* 0x000000c2bc54723c */ /* 0x000fe200000418d8 */
[----:B------:R1:W2:Y:S04]  /*4a90*/  LDSM.16.MT88.4 R192, [R247+0xc000] ;  /* 0x00c00000f7c0783b */ /* 0x0002a80000004200 */
[----:B-1----:R-:W3:Y:S01]  /*4aa0*/  LDL R247, [R1+0xc0] ;  /* 0x0000c00001f77983 */ /* 0x002ee20000100800 */
[-C--:B--2---:R-:W-:Y:S06]  /*4ab0*/  HMMA.16816.F32.BF16 R80, R208, R192.reuse, R80 ;  /* 0x000000c0d050723c */ /* 0x084fec0000041850 */
        /* <DEDUP_REMOVED lines=8> */
[-C--:B------:R-:W-:Y:S01]  /*4b40*/  HMMA.16816.F32.BF16 R148, R144, R194.reuse, R72 ;  /* 0x000000c29094723c */ /* 0x080fe20000041848 */
[----:B------:R-:W1:Y:S05]  /*4b50*/  LDSM.16.MT88.4 R72, [R221+0xc000] ;  /* 0x00c00000dd48783b */ /* 0x000e6a0000004200 */
[----:B------:R-:W-:Y:S06]  /*4b60*/  HMMA.16816.F32.BF16 R192, R188, R194, R216 ;  /* 0x000000c2bcc0723c */ /* 0x000fec00000418d8 */
[-C--:B-1----:R-:W-:Y:S06]  /*4b70*/  HMMA.16816.F32.BF16 R108, R212, R72.reuse, R108 ;  /* 0x00000048d46c723c */ /* 0x082fec000004186c */
[----:B------:R-:W-:Y:S01]  /*4b80*/  HMMA.16816.F32.BF16 R208, R208, R72, R76 ;  /* 0x00000048d0d0723c */ /* 0x000fe2000004184c */
[----:B------:R-:W1:-:S15]  /*4b90*/  LDSM.16.M88.4 R76, [R252+-0x6000] ;  /* 0xffa00000fc4c783b */ /* 0x000e5e0000000200 */
[----:B------:R-:W-:Y:S02]  /*4ba0*/  NOP ;  /* 0x0000000000007918 */ /* 0x000fe40000000000 */
[-C--:B------:R-:W-:Y:S01]  /*4bb0*/  HMMA.16816.F32.BF16 R188, R188, R74.reuse, R108 ;  /* 0x0000004abcbc723c */ /* 0x080fe2000004186c */
[----:B------:R-:W2:Y:S05]  /*4bc0*/  LDSM.16.M88.4 R108, [R239+-0x6000] ;  /* 0xffa00000ef6c783b */ /* 0x000eaa0000000200 */
[----:B------:R-:W-:Y:S07]  /*4bd0*/  HMMA.16816.F32.BF16 R144, R144, R74, R208 ;  /* 0x0000004a9090723c */ /* 0x000fee00000418d0 */
[C---:B-1----:R-:W-:Y:S01]  /*4be0*/  PRMT R74, R76.reuse, 0x7632, R74 ;  /* 0x000076324c4a7816 */ /* 0x042fe2000000004a */
[----:B------:R-:W-:Y:S01]  /*4bf0*/  IMAD.U32 R3, R76, 0x10000, RZ ;  /* 0x000100004c037824 */ /* 0x000fe200078e00ff */
[----:B------:R-:W-:-:S02]  /*4c00*/  PRMT R73, R79, 0x7632, R73 ;  /* 0x000076324f497816 */ /* 0x000fc40000000049 */
[----:B------:R-:W-:Y:S01]  /*4c10*/  PRMT R75, R78, 0x7632, R75 ;  /* 0x000076324e4b7816 */ /* 0x000fe2000000004b */
[----:B------:R-:W-:Y:S02]  /*4c20*/  IMAD.U32 R76, R74, 0x10000, RZ ;  /* 0x000100004a4c7824 */ /* 0x000fe400078e00ff */
[----:B------:R-:W-:Y:S01]  /*4c30*/  FADD R204, -R204, R3 ;  /* 0x00000003cccc7221 */ /* 0x000fe20000000100 */
[C---:B------:R-:W-:Y:S01]  /*4c40*/  IMAD.U32 R3, R77.reuse, 0x10000, RZ ;  /* 0x000100004d037824 */ /* 0x040fe200078e00ff */
[----:B------:R-:W-:Y:S01]  /*4c50*/  PRMT R74, R77, 0x7632, R74 ;  /* 0x000076324d4a7816 */ /* 0x000fe2000000004a */
[----:B------:R-:W-:Y:S02]  /*4c60*/  IMAD.U32 R72, R79, 0x10000, RZ ;  /* 0x000100004f487824 */ /* 0x000fe400078e00ff */
[----:B------:R-:W-:Y:S02]  /*4c70*/  IMAD.U32 R73, R73, 0x10000, RZ ;  /* 0x0001000049497824 */ /* 0x000fe400078e00ff */
[----:B------:R-:W-:-:S02]  /*4c80*/  IMAD.U32 R78, R78, 0x10000, RZ ;  /* 0x000100004e4e7824 */ /* 0x000fc400078e00ff */
[----:B------:R-:W-:Y:S02]  /*4c90*/  IMAD.U32 R75, R75, 0x10000, RZ ;  /* 0x000100004b4b7824 */ /* 0x000fe400078e00ff */
[----:B--2---:R-:W-:Y:S02]  /*4ca0*/  IMAD.U32 R77, R109, 0x10000, RZ ;  /* 0x000100006d4d7824 */ /* 0x004fe400078e00ff */
[----:B------:R-:W-:Y:S01]  /*4cb0*/  FADD R72, -R202, R72 ;  /* 0x00000048ca487221 */ /* 0x000fe20000000100 */
[----:B------:R-:W-:Y:S01]  /*4cc0*/  FADD R73, -R203, R73 ;  /* 0x00000049cb497221 */ /* 0x000fe20000000100 */
[--C-:B------:R-:W-:Y:S01]  /*4cd0*/  FADD R198, -R198, R77.reuse ;  /* 0x0000004dc6c67221 */ /* 0x100fe20000000100 */
[----:B------:R-:W-:Y:S01]  /*4ce0*/  PRMT R77, R110, 0x7632, R77 ;  /* 0x000076326e4d7816 */ /* 0x000fe2000000004d */
[----:B------:R-:W-:Y:S01]  /*4cf0*/  FADD R78, -R200, R78 ;  /* 0x0000004ec84e7221 */ /* 0x000fe20000000100 */
[----:B------:R-:W-:Y:S02]  /*4d00*/  FADD R75, -R201, R75 ;  /* 0x0000004bc94b7221 */ /* 0x000fe40000000100 */
[----:B------:R-:W1:Y:S01]  /*4d10*/  LDSM.16.M88.4 R200, [R238+-0x6000] ;  /* 0xffa00000eec8783b */ /* 0x000e620000000200 */
[----:B------:R-:W-:Y:S01]  /*4d20*/  IMAD.U32 R77, R77, 0x10000, RZ ;  /* 0x000100004d4d7824 */ /* 0x000fe200078e00ff */
[----:B------:R-:W-:-:S03]  /*4d30*/  PRMT R79, R109, 0x7632, R79 ;  /* 0x000076326d4f7816 */ /* 0x000fc6000000004f */
[----:B------:R-:W-:Y:S01]  /*4d40*/  FADD R181, -R181, R77 ;  /* 0x0000004db5b57221 */ /* 0x000fe20000000100 */
[----:B------:R-:W-:Y:S02]  /*4d50*/  IMAD.U32 R77, R111, 0x10000, RZ ;  /* 0x000100006f4d7824 */ /* 0x000fe400078e00ff */
[----:B------:R-:W-:Y:S02]  /*4d60*/  IMAD.U32 R79, R79, 0x10000, RZ ;  /* 0x000100004f4f7824 */ /* 0x000fe400078e00ff */
[--C-:B------:R-:W-:Y:S01]  /*4d70*/  FADD R182, -R182, R77.reuse ;  /* 0x0000004db6b67221 */ /* 0x100fe20000000100 */
[----:B------:R-:W-:Y:S01]  /*4d80*/  PRMT R77, R108, 0x7632, R77 ;  /* 0x000076326c4d7816 */ /* 0x000fe2000000004d */
[----:B------:R-:W-:Y:S02]  /*4d90*/  IMAD.U32 R110, R110, 0x10000, RZ ;  /* 0x000100006e6e7824 */ /* 0x000fe400078e00ff */
[----:B------:R-:W-:Y:S02]  /*4da0*/  IMAD.U32 R108, R108, 0x10000, RZ ;  /* 0x000100006c6c7824 */ /* 0x000fe400078e00ff */
[--C-:B------:R-:W-:Y:S01]  /*4db0*/  FADD R199, -R199, R79.reuse ;  /* 0x0000004fc7c77221 */ /* 0x100fe20000000100 */
[----:B------:R-:W-:Y:S01]  /*4dc0*/  FADD R180, -R180, R110 ;  /* 0x0000006eb4b47221 */ /* 0x000fe20000000100 */
[----:B------:R-:W-:Y:S01]  /*4dd0*/  PRMT R79, R111, 0x7632, R79 ;  /* 0x000076326f4f7816 */ /* 0x000fe2000000004f */
[----:B------:R-:W-:-:S02]  /*4de0*/  FADD R196, -R196, R108 ;  /* 0x0000006cc4c47221 */ /* 0x000fc40000000100 */
[----:B------:R-:W2:Y:S01]  /*4df0*/  LDSM.16.M88.4 R108, [R237+-0x6000] ;  /* 0xffa00000ed6c783b */ /* 0x000ea20000000200 */
[----:B------:R-:W-:-:S04]  /*4e00*/  IMAD.U32 R77, R77, 0x10000, RZ ;  /* 0x000100004d4d7824 */ /* 0x000fc800078e00ff */
[----:B------:R-:W-:Y:S01]  /*4e10*/  FADD R197, -R197, R77 ;  /* 0x0000004dc5c57221 */ /* 0x000fe20000000100 */
[----:B------:R-:W-:-:S04]  /*4e20*/  IMAD.U32 R79, R79, 0x10000, RZ ;  /* 0x000100004f4f7824 */ /* 0x000fc800078e00ff */
[----:B------:R-:W-:Y:S01]  /*4e30*/  FADD R183, -R183, R79 ;  /* 0x0000004fb7b77221 */ /* 0x000fe20000000100 */
[----:B-1----:R-:W-:-:S04]  /*4e40*/  IMAD.U32 R77, R200, 0x10000, RZ ;  /* 0x00010000c84d7824 */ /* 0x002fc800078e00ff */
[--C-:B------:R-:W-:Y:S01]  /*4e50*/  FADD R184, -R184, R77.reuse ;  /* 0x0000004db8b87221 */ /* 0x100fe20000000100 */
[----:B------:R-:W-:Y:S02]  /*4e60*/  PRMT R77, R201, 0x7632, R77 ;  /* 0x00007632c94d7816 */ /* 0x000fe4000000004d */
[----:B------:R-:W-:-:S03]  /*4e70*/  PRMT R79, R200, 0x7632, R79 ;  /* 0x00007632c84f7816 */ /* 0x000fc6000000004f */
[----:B------:R-:W-:Y:S02]  /*4e80*/  IMAD.U32 R77, R77, 0x10000, RZ ;  /* 0x000100004d4d7824 */ /* 0x000fe400078e00ff */
[----:B------:R-:W-:Y:S02]  /*4e90*/  IMAD.U32 R79, R79, 0x10000, RZ ;  /* 0x000100004f4f7824 */ /* 0x000fe400078e00ff */
[----:B------:R-:W-:Y:S01]  /*4ea0*/  FADD R187, -R187, R77 ;  /* 0x0000004dbbbb7221 */ /* 0x000fe20000000100 */
[C---:B------:R-:W-:Y:S02]  /*4eb0*/  IMAD.U32 R77, R202.reuse, 0x10000, RZ ;  /* 0x00010000ca4d7824 */ /* 0x040fe400078e00ff */
[--C-:B------:R-:W-:Y:S01]  /*4ec0*/  FADD R185, -R185, R79.reuse ;  /* 0x0000004fb9b97221 */ /* 0x100fe20000000100 */
[----:B------:R-:W-:Y:S01]  /*4ed0*/  PRMT R79, R202, 0x7632, R79 ;  /* 0x00007632ca4f7816 */ /* 0x000fe2000000004f */
[----:B------:R-:W-:Y:S01]  /*4ee0*/  FADD R77, -R172, R77 ;  /* 0x0000004dac4d7221 */ /* 0x000fe20000000100 */
[C---:B--2---:R-:W-:Y:S01]  /*4ef0*/  IMAD.U32 R172, R108.reuse, 0x10000, RZ ;  /* 0x000100006cac7824 */ /* 0x044fe200078e00ff */
[----:B------:R-:W-:-:S02]  /*4f00*/  PRMT R202, R108, 0x7632, R202 ;  /* 0x000076326cca7816 */ /* 0x000fc400000000ca */
[----:B------:R-:W-:Y:S01]  /*4f10*/  PRMT R108, R109, 0x7632, R108 ;  /* 0x000076326d6c7816 */ /* 0x000fe2000000006c */
[----:B------:R-:W-:-:S04]  /*4f20*/  IMAD.U32 R201, R201, 0x10000, RZ ;  /* 0x00010000c9c97824 */ /* 0x000fc800078e00ff */
[----:B------:R-:W-:Y:S02]  /*4f30*/  IMAD.U32 R108, R108, 0x10000, RZ ;  /* 0x000100006c6c7824 */ /* 0x000fe400078e00ff */
[--C-:B------:R-:W-:Y:S01]  /*4f40*/  FADD R186, -R186, R201.reuse ;  /* 0x000000c9baba7221 */ /* 0x100fe20000000100 */
[----:B------:R-:W-:Y:S01]  /*4f50*/  PRMT R201, R203, 0x7632, R201 ;  /* 0x00007632cbc97816 */ /* 0x000fe200000000c9 */
[----:B------:R-:W-:Y:S02]  /*4f60*/  IMAD.U32 R109, R109, 0x10000, RZ ;  /* 0x000100006d6d7824 */ /* 0x000fe400078e00ff */
[----:B------:R-:W-:Y:S01]  /*4f70*/  FADD R151, -R151, R108 ;  /* 0x0000006c97977221 */ /* 0x000fe20000000100 */
[----:B------:R-:W-:Y:S02]  /*4f80*/  IMAD.U32 R108, R110, 0x10000, RZ ;  /* 0x000100006e6c7824 */ /* 0x000fe400078e00ff */
[----:B------:R-:W-:Y:S01]  /*4f90*/  FADD R150, -R150, R109 ;  /* 0x0000006d96967221 */ /* 0x000fe20000000100 */
[----:B------:R-:W-:-:S02]  /*4fa0*/  IMAD.U32 R79, R79, 0x10000, RZ ;  /* 0x000100004f4f7824 */ /* 0x000fc400078e00ff */
[--C-:B------:R-:W-:Y:S01]  /*4fb0*/  FADD R144, -R144, R108.reuse ;  /* 0x0000006c90907221 */ /* 0x100fe20000000100 */
[----:B------:R-:W-:Y:S01]  /*4fc0*/  IMAD.U32 R200, R203, 0x10000, RZ ;  /* 0x00010000cbc87824 */ /* 0x000fe200078e00ff */
[----:B------:R-:W-:Y:S01]  /*4fd0*/  PRMT R109, R110, 0x7632, R109 ;  /* 0x000076326e6d7816 */ /* 0x000fe2000000006d */
[----:B------:R-:W-:Y:S01]  /*4fe0*/  IMAD.U32 R201, R201, 0x10000, RZ ;  /* 0x00010000c9c97824 */ /* 0x000fe200078e00ff */
[----:B------:R-:W-:Y:S01]  /*4ff0*/  PRMT R108, R111, 0x7632, R108 ;  /* 0x000076326f6c7816 */ /* 0x000fe2000000006c */
[----:B------:R-:W-:Y:S01]  /*5000*/  FADD R79, -R173, R79 ;  /* 0x0000004fad4f7221 */ /* 0x000fe20000000100 */
[----:B------:R-:W-:Y:S01]  /*5010*/  FADD R200, -R174, R200 ;  /* 0x000000c8aec87221 */ /* 0x000fe20000000100 */
[----:B------:R-:W-:Y:S01]  /*5020*/  FADD R201, -R175, R201 ;  /* 0x000000c9afc97221 */ /* 0x000fe20000000100 */
[----:B------:R-:W-:Y:S01]  /*5030*/  FADD R148, -R148, R172 ;  /* 0x000000ac94947221 */ /* 0x000fe20000000100 */
[----:B------:R-:W-:Y:S01]  /*5040*/  IMAD.U32 R109, R109, 0x10000, RZ ;  /* 0x000100006d6d7824 */ /* 0x000fe200078e00ff */
[----:B------:R-:W1:Y:S01]  /*5050*/  LDSM.16.M88.4 R172, [R252+-0x5000] ;  /* 0xffb00000fcac783b */ /* 0x000e620000000200 */
[----:B------:R-:W-:-:S02]  /*5060*/  IMAD.U32 R111, R111, 0x10000, RZ ;  /* 0x000100006f6f7824 */ /* 0x000fc400078e00ff */
[----:B------:R-:W-:Y:S02]  /*5070*/  IMAD.U32 R108, R108, 0x10000, RZ ;  /* 0x000100006c6c7824 */ /* 0x000fe400078e00ff */
[----:B------:R-:W-:Y:S01]  /*5080*/  FADD R145, -R145, R109 ;  /* 0x0000006d91917221 */ /* 0x000fe20000000100 */
[----:B------:R-:W-:Y:S01]  /*5090*/  FADD R146, -R146, R111 ;  /* 0x0000006f92927221 */ /* 0x000fe20000000100 */
[----:B------:R-:W-:Y:S02]  /*50a0*/  FADD R147, -R147, R108 ;  /* 0x0000006c93937221 */ /* 0x000fe40000000100 */
[----:B------:R-:W2:Y:S01]  /*50b0*/  LDSM.16.M88.4 R108, [R236+-0x6000] ;  /* 0xffa00000ec6c783b */ /* 0x000ea20000000200 */
[----:B------:R-:W-:-:S04]  /*50c0*/  IMAD.U32 R74, R74, 0x10000, RZ ;  /* 0x000100004a4a7824 */ /* 0x000fc800078e00ff */
[----:B------:R-:W-:Y:S01]  /*50d0*/  FADD R74, -R207, R74 ;  /* 0x0000004acf4a7221 */ /* 0x000fe20000000100 */
[C---:B-1----:R-:W-:Y:S01]  /*50e0*/  IMAD.U32 R207, R174.reuse, 0x10000, RZ ;  /* 0x00010000aecf7824 */ /* 0x042fe200078e00ff */
[----:B------:R-:W-:Y:S02]  /*50f0*/  PRMT R174, R174, 0x7632, R174 ;  /* 0x00007632aeae7816 */ /* 0x000fe400000000ae */
[C---:B------:R-:W-:Y:S01]  /*5100*/  PRMT R208, R175.reuse, 0x7632, R208 ;  /* 0x00007632afd07816 */ /* 0x040fe200000000d0 */
[----:B------:R-:W-:Y:S02]  /*5110*/  IMAD.U32 R175, R175, 0x10000, RZ ;  /* 0x00010000afaf7824 */ /* 0x000fe400078e00ff */
[----:B------:R-:W-:Y:S02]  /*5120*/  IMAD.U32 R174, R174, 0x10000, RZ ;  /* 0x00010000aeae7824 */ /* 0x000fe400078e00ff */
[----:B------:R-:W-:Y:S01]  /*5130*/  IMAD.U32 R208, R208, 0x10000, RZ ;  /* 0x00010000d0d07824 */ /* 0x000fe200078e00ff */
[----:B--2---:R-:W-:-:S02]  /*5140*/  PRMT R214, R110, 0x7632, R214 ;  /* 0x000076326ed67816 */ /* 0x004fc400000000d6 */
[----:B------:R-:W-:Y:S01]  /*5150*/  PRMT R216, R111, 0x7632, R216 ;  /* 0x000076326fd87816 */ /* 0x000fe200000000d8 */
[----:B------:R-:W-:Y:S01]  /*5160*/  FADD R207, -R100, R207 ;  /* 0x000000cf64cf7221 */ /* 0x000fe20000000100 */
[----:B------:R-:W-:Y:S01]  /*5170*/  FADD R174, -R101, R174 ;  /* 0x000000ae65ae7221 */ /* 0x000fe20000000100 */
[----:B------:R-:W-:Y:S01]  /*5180*/  FADD R175, -R102, R175 ;  /* 0x000000af66af7221 */ /* 0x000fe20000000100 */
[----:B------:R-:W-:Y:S01]  /*5190*/  FADD R208, -R103, R208 ;  /* 0x000000d067d07221 */ /* 0x000fe20000000100 */
[----:B------:R-:W-:Y:S01]  /*51a0*/  IMAD.U32 R213, R110, 0x10000, RZ ;  /* 0x000100006ed57824 */ /* 0x000fe200078e00ff */
[----:B------:R-:W1:Y:S01]  /*51b0*/  LDSM.16.M88.4 R100, [R235+-0x6000] ;  /* 0xffa00000eb64783b */ /* 0x000e620000000200 */
[----:B------:R-:W-:Y:S02]  /*51c0*/  IMAD.U32 R214, R214, 0x10000, RZ ;  /* 0x00010000d6d67824 */ /* 0x000fe400078e00ff */
[----:B------:R-:W-:Y:S02]  /*51d0*/  IMAD.U32 R215, R111, 0x10000, RZ ;  /* 0x000100006fd77824 */ /* 0x000fe400078e00ff */
[----:B------:R-:W-:-:S02]  /*51e0*/  IMAD.U32 R216, R216, 0x10000, RZ ;  /* 0x00010000d8d87824 */ /* 0x000fc400078e00ff */
[----:B------:R-:W-:Y:S01]  /*51f0*/  FADD R213, -R92, R213 ;  /* 0x000000d55cd57221 */ /* 0x000fe20000000100 */
[----:B------:R-:W-:Y:S01]  /*5200*/  FADD R214, -R93, R214 ;  /* 0x000000d65dd67221 */ /* 0x000fe20000000100 */
[----:B------:R-:W-:Y:S01]  /*5210*/  FADD R215, -R94, R215 ;  /* 0x000000d75ed77221 */ /* 0x000fe20000000100 */
[----:B------:R-:W-:Y:S02]  /*5220*/  FADD R216, -R95, R216 ;  /* 0x000000d85fd87221 */ /* 0x000fe40000000100 */
[----:B------:R-:W2:Y:S01]  /*5230*/  LDSM.16.M88.4 R92, [R234+-0x6000] ;  /* 0xffa00000ea5c783b */ /* 0x000ea20000000200 */
[C---:B-1----:R-:W-:Y:S01]  /*5240*/  IMAD.U32 R221, R102.reuse, 0x10000, RZ ;  /* 0x0001000066dd7824 */ /* 0x042fe200078e00ff */
[----:B---3--:R-:W-:-:S03]  /*5250*/  PRMT R222, R102, 0x7632, R222 ;  /* 0x0000763266de7816 */ /* 0x008fc600000000de */
[----:B------:R-:W-:Y:S01]  /*5260*/  FADD R221, -R80, R221 ;  /* 0x000000dd50dd7221 */ /* 0x000fe20000000100 */
[----:B--2---:R-:W-:Y:S02]  /*5270*/  IMAD.U32 R80, R92, 0x10000, RZ ;  /* 0x000100005c507824 */ /* 0x004fe400078e00ff */
[----:B------:R-:W-:Y:S02]  /*5280*/  IMAD.U32 R222, R222, 0x10000, RZ ;  /* 0x00010000dede7824 */ /* 0x000fe400078e00ff */
[--C-:B------:R-:W-:Y:S01]  /*5290*/  FADD R192, -R192, R80.reuse ;  /* 0x00000050c0c07221 */ /* 0x100fe20000000100 */
[----:B------:R-:W-:Y:S01]  /*52a0*/  PRMT R80, R93, 0x7632, R80 ;  /* 0x000076325d507816 */ /* 0x000fe20000000050 */
[----:B------:R-:W-:Y:S01]  /*52b0*/  FADD R222, -R81, R222 ;  /* 0x000000de51de7221 */ /* 0x000fe20000000100 */
[----:B------:R-:W-:-:S03]  /*52c0*/  PRMT R81, R92, 0x7632, R81 ;  /* 0x000076325c517816 */ /* 0x000fc60000000051 */
[----:B------:R-:W-:Y:S02]  /*52d0*/  IMAD.U32 R80, R80, 0x10000, RZ ;  /* 0x0001000050507824 */ /* 0x000fe400078e00ff */
[----:B------:R-:W-:Y:S02]  /*52e0*/  IMAD.U32 R81, R81, 0x10000, RZ ;  /* 0x0001000051517824 */ /* 0x000fe400078e00ff */
[----:B------:R-:W-:Y:S01]  /*52f0*/  FADD R195, -R195, R80 ;  /* 0x00000050c3c37221 */ /* 0x000fe20000000100 */
[C---:B------:R-:W-:Y:S02]  /*5300*/  IMAD.U32 R80, R94.reuse, 0x10000, RZ ;  /* 0x000100005e507824 */ /* 0x040fe400078e00ff */
[--C-:B------:R-:W-:Y:S01]  /*5310*/  FADD R193, -R193, R81.reuse ;  /* 0x00000051c1c17221 */ /* 0x100fe20000000100 */
[----:B------:R-:W-:Y:S01]  /*5320*/  PRMT R81, R94, 0x7632, R81 ;  /* 0x000076325e517816 */ /* 0x000fe20000000051 */
[--C-:B------:R-:W-:Y:S01]  /*5330*/  FADD R188, -R188, R80.reuse ;  /* 0x00000050bcbc7221 */ /* 0x100fe20000000100 */
[----:B------:R-:W-:Y:S01]  /*5340*/  PRMT R80, R95, 0x7632, R80 ;  /* 0x000076325f507816 */ /* 0x000fe20000000050 */
[----:B------:R-:W-:Y:S01]  /*5350*/  FADD R76, -R205, R76 ;  /* 0x0000004ccd4c7221 */ /* 0x000fe20000000100 */
[----:B------:R-:W-:Y:S01]  /*5360*/  FADD R3, -R206, R3 ;  /* 0x00000003ce037221 */ /* 0x000fe20000000100 */
[----:B------:R-:W-:-:S02]  /*5370*/  IMAD.U32 R81, R81, 0x10000, RZ ;  /* 0x0001000051517824 */ /* 0x000fc400078e00ff */
[----:B------:R-:W-:Y:S02]  /*5380*/  IMAD.U32 R80, R80, 0x10000, RZ ;  /* 0x0001000050507824 */ /* 0x000fe400078e00ff */
[----:B------:R-:W-:Y:S02]  /*5390*/  FADD R189, -R189, R81 ;  /* 0x00000051bdbd7221 */ /* 0x000fe40000000100 */
[----:B------:R-:W-:Y:S01]  /*53a0*/  FADD R191, -R191, R80 ;  /* 0x00000050bfbf7221 */ /* 0x000fe20000000100 */
[----:B------:R-:W-:Y:S01]  /*53b0*/  F2FP.BF16.F32.PACK_AB R80, R76, R204 ;  /* 0x000000cc4c50723e */ /* 0x000fe200000010ff */
[----:B------:R-:W-:Y:S01]  /*53c0*/  BAR.SYNC.DEFER_BLOCKING 0x0 ;  /* 0x0000000000007b1d */ /* 0x000fe20000010000 */
[----:B------:R-:W-:Y:S01]  /*53d0*/  F2FP.BF16.F32.PACK_AB R81, R74, R3 ;  /* 0x000000034a51723e */ /* 0x000fe200000010ff */
[----:B------:R-:W-:-:S04]  /*53e0*/  IMAD.U32 R202, R202, 0x10000, RZ ;  /* 0x00010000caca7824 */ /* 0x000fc800078e00ff */
[----:B------:R1:W-:Y:S04]  /*53f0*/  STS [R2+0xa000], R80 ;  /* 0x00a0005002007388 */ /* 0x0003e80000000800 */
[----:B------:R2:W-:Y:S01]  /*5400*/  STS [R226+0xa400], R81 ;  /* 0x00a40051e2007388 */ /* 0x0005e20000000800 */
[----:B-1----:R-:W-:Y:S02]  /*5410*/  F2FP.BF16.F32.PACK_AB R80, R75, R78 ;  /* 0x0000004e4b50723e */ /* 0x002fe400000010ff */
[----:B--2---:R-:W-:-:S03]  /*5420*/  F2FP.BF16.F32.PACK_AB R81, R73, R72 ;  /* 0x000000484951723e */ /* 0x004fc600000010ff */
        /* <DEDUP_REMOVED lines=12> */
[----:B------:R1:W-:Y:S01]  /*54f0*/  STS [R2+0xa040], R80 ;  /* 0x00a0405002007388 */ /* 0x0003e20000000800 */
[----:B------:R-:W-:-:S03]  /*5500*/  FADD R149, -R149, R202 ;  /* 0x000000ca95957221 */ /* 0x000fc60000000100 */
        /* <DEDUP_REMOVED lines=11> */
[----:B------:R-:W-:Y:S04]  /*55c0*/  STS [R2+0xa070], R80 ;  /* 0x00a0705002007388 */ /* 0x000fe80000000800 */
[----:B------:R-:W-:Y:S01]  /*55d0*/  STS [R246+0xa470], R81 ;  /* 0x00a47051f6007388 */ /* 0x000fe20000000800 */
[----:B------:R-:W-:Y:S02]  /*55e0*/  PRMT R210, R108, 0x7632, R210 ;  /* 0x000076326cd27816 */ /* 0x000fe400000000d2 */
[----:B------:R-:W-:Y:S02]  /*55f0*/  PRMT R212, R109, 0x7632, R212 ;  /* 0x000076326dd47816 */ /* 0x000fe400000000d4 */
[----:B------:R-:W-:Y:S02]  /*5600*/  PRMT R218, R100, 0x7632, R218 ;  /* 0x0000763264da7816 */ /* 0x000fe400000000da */
[----:B------:R-:W-:-:S02]  /*5610*/  PRMT R220, R101, 0x7632, R220 ;  /* 0x0000763265dc7816 */ /* 0x000fc400000000dc */
[----:B----4-:R-:W-:Y:S01]  /*5620*/  PRMT R224, R103, 0x7632, R224 ;  /* 0x0000763267e07816 */ /* 0x010fe200000000e0 */
[----:B------:R-:W-:Y:S02]  /*5630*/  IMAD.U32 R93, R93, 0x10000, RZ ;  /* 0x000100005d5d7824 */ /* 0x000fe400078e00ff */
[----:B------:R-:W-:Y:S02]  /*5640*/  IMAD.U32 R95, R95, 0x10000, RZ ;  /* 0x000100005f5f7824 */ /* 0x000fe400078e00ff */
[----:B------:R-:W-:Y:S02]  /*5650*/  IMAD.U32 R209, R108, 0x10000, RZ ;  /* 0x000100006cd17824 */ /* 0x000fe400078e00ff */
[----:B------:R-:W-:Y:S02]  /*5660*/  IMAD.U32 R210, R210, 0x10000, RZ ;  /* 0x00010000d2d27824 */ /* 0x000fe400078e00ff */
[----:B------:R-:W-:Y:S01]  /*5670*/  IMAD.U32 R211, R109, 0x10000, RZ ;  /* 0x000100006dd37824 */ /* 0x000fe200078e00ff */
[----:B------:R-:W-:Y:S01]  /*5680*/  BAR.SYNC.DEFER_BLOCKING 0x0 ;  /* 0x0000000000007b1d */ /* 0x000fe20000010000 */
[----:B------:R-:W-:-:S02]  /*5690*/  IMAD.U32 R212, R212, 0x10000, RZ ;  /* 0x00010000d4d47824 */ /* 0x000fc400078e00ff */
[----:B------:R-:W-:Y:S02]  /*56a0*/  IMAD.U32 R217, R100, 0x10000, RZ ;  /* 0x0001000064d97824 */ /* 0x000fe400078e00ff */
[----:B------:R-:W-:Y:S02]  /*56b0*/  IMAD.U32 R218, R218, 0x10000, RZ ;  /* 0x00010000dada7824 */ /* 0x000fe400078e00ff */
[----:B------:R-:W-:Y:S02]  /*56c0*/  IMAD.U32 R219, R101, 0x10000, RZ ;  /* 0x0001000065db7824 */ /* 0x000fe400078e00ff */
[----:B------:R-:W-:Y:S02]  /*56d0*/  IMAD.U32 R220, R220, 0x10000, RZ ;  /* 0x00010000dcdc7824 */ /* 0x000fe400078e00ff */
[----:B------:R-:W-:Y:S02]  /*56e0*/  IMAD.U32 R223, R103, 0x10000, RZ ;  /* 0x0001000067df7824 */ /* 0x000fe400078e00ff */
[----:B------:R-:W-:-:S02]  /*56f0*/  IMAD.U32 R224, R224, 0x10000, RZ ;  /* 0x00010000e0e07824 */ /* 0x000fc400078e00ff */
[----:B------:R-:W-:Y:S01]  /*5700*/  FADD R209, -R96, R209 ;  /* 0x000000d160d17221 */ /* 0x000fe20000000100 */
        /* <DEDUP_REMOVED lines=11> */
[----:B------:R-:W1:Y:S04]  /*57c0*/  LDS.128 R80, [R245+0xa000] ;  /* 0x00a00000f5507984 */ /* 0x000e680000000c00 */
[----:B------:R-:W-:Y:S04]  /*57d0*/  LDS.128 R84, [R244+0xa400] ;  /* 0x00a40000f4547984 */ /* 0x000fe80000000c00 */
[----:B------:R-:W-:Y:S04]  /*57e0*/  LDS.128 R92, [R243+0xa800] ;  /* 0x00a80000f35c7984 */ /* 0x000fe80000000c00 */
[----:B------:R-:W-:Y:S01]  /*57f0*/  LDS.128 R96, [R242+0xac00] ;  /* 0x00ac0000f2607984 */ /* 0x000fe20000000c00 */
[C---:B------:R-:W-:Y:S01]  /*5800*/  PRMT R203, R172.reuse, 0x7632, R203 ;  /* 0x00007632accb7816 */ /* 0x040fe200000000cb */
[----:B------:R-:W-:Y:S01]  /*5810*/  IMAD.U32 R202, R172, 0x10000, RZ ;  /* 0x00010000acca7824 */ /* 0x000fe200078e00ff */
[----:B------:R-:W-:-:S03]  /*5820*/  PRMT R206, R173, 0x7632, R206 ;  /* 0x00007632adce7816 */ /* 0x000fc600000000ce */
[----:B------:R-:W-:Y:S02]  /*5830*/  IMAD.U32 R203, R203, 0x10000, RZ ;  /* 0x00010000cbcb7824 */ /* 0x000fe400078e00ff */
[----:B------:R-:W-:Y:S01]  /*5840*/  FADD R202, -R112, R202 ;  /* 0x000000ca70ca7221 */ /* 0x000fe20000000100 */
[----:B------:R-:W-:Y:S02]  /*5850*/  IMAD.U32 R205, R173, 0x10000, RZ ;  /* 0x00010000adcd7824 */ /* 0x000fe400078e00ff */
[----:B------:R-:W-:Y:S01]  /*5860*/  FADD R203, -R113, R203 ;  /* 0x000000cb71cb7221 */ /* 0x000fe20000000100 */
[----:B------:R-:W-:Y:S02]  /*5870*/  IMAD.U32 R206, R206, 0x10000, RZ ;  /* 0x00010000cece7824 */ /* 0x000fe400078e00ff */
[----:B------:R-:W-:Y:S02]  /*5880*/  FADD R205, -R114, R205 ;  /* 0x000000cd72cd7221 */ /* 0x000fe40000000100 */
[----:B------:R-:W-:Y:S01]  /*5890*/  F2FP.BF16.F32.PACK_AB R100, R203, R202 ;  /* 0x000000cacb64723e */ /* 0x000fe200000010ff */
[----:B------:R-:W-:Y:S01]  /*58a0*/  BAR.SYNC.DEFER_BLOCKING 0x0 ;  /* 0x0000000000007b1d */ /* 0x000fe20000010000 */
[----:B------:R-:W-:-:S05]  /*58b0*/  FADD R206, -R115, R206 ;  /* 0x000000ce73ce7221 */ /* 0x000fca0000000100 */
[----:B------:R2:W-:Y:S02]  /*58c0*/  STS [R2+0xa000], R100 ;  /* 0x00a0006402007388 */ /* 0x0005e40000000800 */
[----:B--2---:R-:W-:-:S05]  /*58d0*/  F2FP.BF16.F32.PACK_AB R100, R206, R205 ;  /* 0x000000cdce64723e */ /* 0x004fca00000010ff */
[----:B------:R2:W-:Y:S02]  /*58e0*/  STS [R226+0xa400], R100 ;  /* 0x00a40064e2007388 */ /* 0x0005e40000000800 */
[----:B--2---:R-:W-:Y:S02]  /*58f0*/  F2FP.BF16.F32.PACK_AB R100, R174, R207 ;  /* 0x000000cfae64723e */ /* 0x004fe400000010ff */
[----:B------:R-:W2:Y:S04]  /*5900*/  LDL.LU R226, [R1+0xf0] ;  /* 0x0000f00001e27983 */ /* 0x000ea80000300800 */
[----:B------:R3:W-:Y:S02]  /*5910*/  STS [R2+0xa010], R100 ;  /* 0x00a0106402007388 */ /* 0x0007e40000000800 */
[----:B---3--:R-:W-:-:S05]  /*5920*/  F2FP.BF16.F32.PACK_AB R100, R208, R175 ;  /* 0x000000afd064723e */ /* 0x008fca00000010ff */
[----:B------:R3:W-:Y:S04]  /*5930*/  STS [R0+0xa410], R100 ;  /* 0x00a4106400007388 */ /* 0x0007e80000000800 */
[----:B---3--:R-:W3:Y:S01]  /*5940*/  LDL.LU R0, [R1+0xec] ;  /* 0x0000ec0001007983 */ /* 0x008ee20000300800 */
[----:B------:R-:W-:Y:S02]  /*5950*/  F2FP.BF16.F32.PACK_AB R100, R210, R209 ;  /* 0x000000d1d264723e */ /* 0x000fe400000010ff */
[----:B------:R-:W-:-:S03]  /*5960*/  F2FP.BF16.F32.PACK_AB R101, R212, R211 ;  /* 0x000000d3d465723e */ /* 0x000fc600000010ff */
[----:B------:R4:W-:Y:S04]  /*5970*/  STS [R2+0xa020], R100 ;  /* 0x00a0206402007388 */ /* 0x0009e80000000800 */
[----:B------:R-:W-:Y:S01]  /*5980*/  STS [R251+0xa420], R101 ;  /* 0x00a42065fb007388 */ /* 0x000fe20000000800 */
[----:B----4-:R-:W-:-:S05]  /*5990*/  F2FP.BF16.F32.PACK_AB R100, R214, R213 ;  /* 0x000000d5d664723e */ /* 0x010fca00000010ff */
[----:B------:R4:W-:Y:S02]  /*59a0*/  STS [R2+0xa030], R100 ;  /* 0x00a0306402007388 */ /* 0x0009e40000000800 */
[----:B----4-:R-:W-:-:S05]  /*59b0*/  F2FP.BF16.F32.PACK_AB R100, R216, R215 ;  /* 0x000000d7d864723e */ /* 0x010fca00000010ff */
[----:B------:R4:W-:Y:S02]  /*59c0*/  STS [R250+0xa430], R100 ;  /* 0x00a43064fa007388 */ /* 0x0009e40000000800 */
[----:B----4-:R-:W-:-:S05]  /*59d0*/  F2FP.BF16.F32.PACK_AB R100, R218, R217 ;  /* 0x000000d9da64723e */ /* 0x010fca00000010ff */
[----:B------:R4:W-:Y:S02]  /*59e0*/  STS [R2+0xa040], R100 ;  /* 0x00a0406402007388 */ /* 0x0009e40000000800 */
[----:B----4-:R-:W-:-:S05]  /*59f0*/  F2FP.BF16.F32.PACK_AB R100, R220, R219 ;  /* 0x000000dbdc64723e */ /* 0x010fca00000010ff */
[----:B------:R4:W-:Y:S01]  /*5a00*/  STS [R249+0xa440], R100 ;  /* 0x00a44064f9007388 */ /* 0x0009e20000000800 */
[----:B------:R-:W-:Y:S02]  /*5a10*/  F2FP.BF16.F32.PACK_AB R101, R224, R223 ;  /* 0x000000dfe065723e */ /* 0x000fe400000010ff */
[----:B------:R-:W-:Y:S02]  /*5a20*/  F2FP.BF16.F32.PACK_AB R103, R193, R192 ;  /* 0x000000c0c167723e */ /* 0x000fe400000010ff */
[----:B----4-:R-:W-:-:S05]  /*5a30*/  F2FP.BF16.F32.PACK_AB R100, R222, R221 ;  /* 0x000000ddde64723e */ /* 0x010fca00000010ff */
[----:B------:R4:W-:Y:S04]  /*5a40*/  STS [R2+0xa050], R100 ;  /* 0x00a0506402007388 */ /* 0x0009e80000000800 */
[----:B------:R1:W-:Y:S01]  /*5a50*/  STS [R241+0xa450], R101 ;  /* 0x00a45065f1007388 */ /* 0x0003e20000000800 */
[----:B----4-:R-:W-:-:S03]  /*5a60*/  F2FP.BF16.F32.PACK_AB R100, R195, R194 ;  /* 0x000000c2c364723e */ /* 0x010fc600000010ff */
[----:B------:R-:W-:Y:S04]  /*5a70*/  STS [R2+0xa060], R103 ;  /* 0x00a0606702007388 */ /* 0x000fe80000000800 */
[----:B------:R4:W-:Y:S01]  /*5a80*/  STS [R240+0xa460], R100 ;  /* 0x00a46064f0007388 */ /* 0x0009e20000000800 */
[----:B-----5:R-:W-:-:S03]  /*5a90*/  IADD3 R172, P1, R248, UR8, RZ ;  /* 0x00000008f8ac7c10 */ /* 0x020fc6000ff3e0ff */
[----:B-1----:R-:W5:Y:S01]  /*5aa0*/  LDL R241, [R1+0xc8] ;  /* 0x0000c80001f17983 */ /* 0x002f620000100800 */
[----:B----4-:R-:W-:-:S03]  /*5ab0*/  F2FP.BF16.F32.PACK_AB R100, R189, R188 ;  /* 0x000000bcbd64723e */ /* 0x010fc600000010ff */
[----:B------:R-:W4:Y:S04]  /*5ac0*/  LDL R240, [R1+0x90] ;  /* 0x0000900001f07983 */ /* 0x000f280000100800 */
[----:B------:R1:W-:Y:S02]  /*5ad0*/  STS [R2+0xa070], R100 ;  /* 0x00a0706402007388 */ /* 0x0003e40000000800 */
[----:B-1----:R-:W-:-:S05]  /*5ae0*/  F2FP.BF16.F32.PACK_AB R100, R191, R190 ;  /* 0x000000bebf64723e */ /* 0x002fca00000010ff */
[----:B------:R-:W-:Y:S01]  /*5af0*/  STS [R246+0xa470], R100 ;  /* 0x00a47064f6007388 */ /* 0x000fe20000000800 */
[----:B------:R-:W-:Y:S01]  /*5b00*/  BAR.SYNC.DEFER_BLOCKING 0x0 ;  /* 0x0000000000007b1d */ /* 0x000fe20000010000 */
[----:B------:R-:W-:Y:S01]  /*5b10*/  IADD3.X R173, R247, UR9, RZ, P1, !PT ;  /* 0x00000009f7ad7c10 */ /* 0x000fe20008ffe4ff */
[----:B------:R-:W-:-:S04]  /*5b20*/  UIADD3 UR19, UP1, UR6, 0x40, URZ ;  /* 0x0000004006137890 */ /* 0x000fc8000ff3e03f */
[----:B------:R-:W-:Y:S04]  /*5b30*/  @P6 STG.E.128 desc[UR20][R172.64], R80 ;  /* 0x00000050ac006986 */ /* 0x000fe8000c101d14 */
[----:B------:R-:W1:Y:S04]  /*5b40*/  LDS.128 R80, [R245+0xa000] ;  /* 0x00a00000f5507984 */ /* 0x000e680000000c00 */
[----:B------:R-:W1:Y:S04]  /*5b50*/  LDS.128 R100, [R244+0xa400] ;  /* 0x00a40000f4647984 */ /* 0x000e680000000c00 */
[----:B------:R-:W1:Y:S04]  /*5b60*/  LDS.128 R108, [R243+0xa800] ;  /* 0x00a80000f36c7984 */ /* 0x000e680000000c00 */
[----:B------:R-:W1:Y:S01]  /*5b70*/  LDS.128 R112, [R242+0xac00] ;  /* 0x00ac0000f2707984 */ /* 0x000e620000000c00 */
[----:B------:R-:W-:-:S04]  /*5b80*/  UISETP.LT.AND UP0, UPT, UR19, UR22, UPT ;  /* 0x000000161300728c */ /* 0x000fc8000bf01270 */
[----:B------:R-:W-:-:S04]  /*5b90*/  USEL UR14, UR19, UR22, UP0 ;  /* 0x00000016130e7287 */ /* 0x000fc80008000000 */
[----:B------:R-:W-:-:S04]  /*5ba0*/  ULEA UR14, UR14, 0xffffffe0, 0x5 ;  /* 0xffffffe00e0e7891 */ /* 0x000fc8000f8e283f */
[----:B------:R-:W-:Y:S01]  /*5bb0*/  UIMAD.WIDE UR14, UR14, 0x4, UR10 ;  /* 0x000000040e0e78a5 */ /* 0x000fe2000f8e020a */
[----:B-1----:R1:W-:Y:S04]  /*5bc0*/  @P5 STG.E.128 desc[UR20][R172.64+0x40000], R80 ;  /* 0x04000050ac005986 */ /* 0x0023e8000c101d14 */
[----:B------:R-:W-:Y:S04]  /*5bd0*/  @P4 STG.E.128 desc[UR20][R172.64+0x50000], R100 ;  /* 0x05000064ac004986 */ /* 0x000fe8000c101d14 */
[----:B------:R-:W-:Y:S04]  /*5be0*/  @P3 STG.E.128 desc[UR20][R172.64+0x60000], R108 ;  /* 0x0600006cac003986 */ /* 0x000fe8000c101d14 */
[----:B------:R-:W-:Y:S01]  /*5bf0*/  @P2 STG.E.128 desc[UR20][R172.64+0x70000], R112 ;  /* 0x07000070ac002986 */ /* 0x000fe2000c101d14 */
[----:B-1----:R-:W-:-:S02]  /*5c00*/  IMAD.U32 R80, RZ, RZ, UR14 ;  /* 0x0000000eff507e24 */ /* 0x002fc4000f8e00ff */
[----:B------:R-:W-:Y:S01]  /*5c10*/  IMAD.U32 R81, RZ, RZ, UR15 ;  /* 0x0000000fff517e24 */ /* 0x000fe2000f8e00ff */
[C---:B---3--:R-:W-:Y:S02]  /*5c20*/  LOP3.LUT P6, RZ, R0.reuse, 0x80000, RZ, 0xc0, !PT ;  /* 0x0008000000ff7812 */ /* 0x048fe400078cc0ff */
[----:B------:R-:W-:-:S11]  /*5c30*/  LOP3.LUT P1, RZ, R0, 0x200, RZ, 0xc0, !PT ;  /* 0x0000020000ff7812 */ /* 0x000fd6000782c0ff */
[----:B------:R-:W-:Y:S01]  /*5c40*/  @P6 STG.E.128 desc[UR20][R172.64+0x10000], R84 ;  /* 0x01000054ac006986 */ /* 0x000fe2000c101d14 */
[----:B------:R-:W-:-:S03]  /*5c50*/  LOP3.LUT P6, RZ, R0, 0x40000, RZ, 0xc0, !PT ;  /* 0x0004000000ff7812 */ /* 0x000fc600078cc0ff */
[----:B------:R1:W-:Y:S10]  /*5c60*/  @P1 STG.E.128 desc[UR20][R172.64+0x20000], R92 ;  /* 0x0200005cac001986 */ /* 0x0003f4000c101d14 */
[----:B------:R-:W-:Y:S04]  /*5c70*/  @P6 STG.E.128 desc[UR20][R172.64+0x30000], R96 ;  /* 0x03000060ac006986 */ /* 0x000fe8000c101d14 */
[----:B-1----:R1:W3:Y:S01]  /*5c80*/  LDG.E R93, desc[UR20][R80.64] ;  /* 0x00000014505d7981 */ /* 0x0022e2000c1e1900 */
[----:B--2---:R-:W-:-:S03]  /*5c90*/  SHF.R.U32.HI R84, RZ, 0x2, R226 ;  /* 0x00000002ff547819 */ /* 0x004fc600000116e2 */
[----:B-----5:R-:W3:Y:S04]  /*5ca0*/  LDS R82, [R241+0xf200] ;  /* 0x00f20000f1527984 */ /* 0x020ee80000000800 */
[----:B----4-:R-:W2:Y:S04]  /*5cb0*/  LDS R92, [R240+0x80] ;  /* 0x00008000f05c7984 */ /* 0x010ea80000000800 */
[----:B-1----:R-:W1:Y:S01]  /*5cc0*/  LDS R80, [R240+0xa0] ;  /* 0x0000a000f0507984 */ /* 0x002e620000000800 */
[----:B------:R-:W-:-:S03]  /*5cd0*/  SGXT.U32 R84, R84, 0x3 ;  /* 0x000000035454781a */ /* 0x000fc60000000000 */
[----:B------:R-:W4:Y:S01]  /*5ce0*/  LDS R81, [R240+0x20] ;  /* 0x00002000f0517984 */ /* 0x000f220000000800 */
[----:B------:R-:W-:Y:S01]  /*5cf0*/  BAR.SYNC.DEFER_BLOCKING 0x0 ;  /* 0x0000000000007b1d */ /* 0x000fe20000010000 */
[C---:B---3--:R-:W-:Y:S01]  /*5d00*/  FADD R82, R93.reuse, -R82 ;  /* 0x800000525d527221 */ /* 0x048fe20000000000 */
[C---:B--2---:R-:W-:Y:S01]  /*5d10*/  FADD R92, R93.reuse, -R92 ;  /* 0x8000005c5d5c7221 */ /* 0x044fe20000000000 */
[----:B-1----:R-:W-:Y:S02]  /*5d20*/  FADD R80, R93, -R80 ;  /* 0x800000505d507221 */ /* 0x002fe40000000000 */
[----:B------:R-:W-:Y:S01]  /*5d30*/  FMUL R83, R82, 1.4426950216293334961 ;  /* 0x3fb8aa3b52537820 */ /* 0x000fe20000400000 */
[----:B------:R-:W-:Y:S01]  /*5d40*/  FMUL R92, R92, 1.4426950216293334961 ;  /* 0x3fb8aa3b5c5c7820 */ /* 0x000fe20000400000 */
[----:B------:R-:W-:-:S03]  /*5d50*/  FMUL R80, R80, 1.4426950216293334961 ;  /* 0x3fb8aa3b50507820 */ /* 0x000fc60000400000 */
[C---:B------:R-:W-:Y:S02]  /*5d60*/  FSETP.GEU.AND P6, PT, R83.reuse, -126, PT ;  /* 0xc2fc00005300780b */ /* 0x040fe40003fce000 */
[----:B------:R-:W-:Y:S02]  /*5d70*/  FSETP.GEU.AND P4, PT, R92, -126, PT ;  /* 0xc2fc00005c00780b */ /* 0x000fe40003f8e000 */
[----:B------:R-:W-:Y:S02]  /*5d80*/  FSETP.GEU.AND P2, PT, R80, -126, PT ;  /* 0xc2fc00005000780b */ /* 0x000fe40003f4e000 */
[----:B------:R-:W-:Y:S02]  /*5d90*/  LOP3.LUT R82, R226, 0x20, RZ, 0xc0, !PT ;  /* 0x00000020e2527812 */ /* 0x000fe400078ec0ff */
[----:B------:R-:W2:Y:S05]  /*5da0*/  LDL R226, [R1] ;  /* 0x0000000001e27983 */ /* 0x000eaa0000100800 */
[----:B------:R-:W-:Y:S01]  /*5db0*/  @!P6 FMUL R83, R83, 0.5 ;  /* 0x3f0000005353e820 */ /* 0x000fe20000400000 */
[----:B------:R-:W-:Y:S01]  /*5dc0*/  SHF.R.U32.HI R82, RZ, 0x1, R82 ;  /* 0x00000001ff527819 */ /* 0x000fe20000011652 */
[----:B------:R-:W-:-:S02]  /*5dd0*/  @!P4 FMUL R92, R92, 0.5 ;  /* 0x3f0000005c5cc820 */ /* 0x000fc40000400000 */
[----:B------:R-:W-:Y:S02]  /*5de0*/  @!P2 FMUL R80, R80, 0.5 ;  /* 0x3f0000005050a820 */ /* 0x000fe40000400000 */
[----:B------:R-:W1:Y:S01]  /*5df0*/  MUFU.EX2 R83, R83 ;  /* 0x0000005300537308 */ /* 0x000e620000000800 */
[----:B------:R-:W-:-:S04]  /*5e00*/  IMAD.IADD R82, R84, 0x1, R82 ;  /* 0x0000000154527824 */ /* 0x000fc800078e0252 */
[----:B------:R-:W-:-:S03]  /*5e10*/  VIADD R82, R82, UR6 ;  /* 0x0000000652527c36 */ /* 0x000fc60008000000 */
[----:B------:R-:W3:Y:S01]  /*5e20*/  MUFU.EX2 R92, R92 ;  /* 0x0000005c005c7308 */ /* 0x000ee20000000800 */
[----:B------:R-:W-:-:S07]  /*5e30*/  VIADD R84, R82, 0x8 ;  /* 0x0000000852547836 */ /* 0x000fce0000000000 */
[----:B------:R-:W5:Y:S01]  /*5e40*/  MUFU.EX2 R80, R80 ;  /* 0x0000005000507308 */ /* 0x000f620000000800 */
[----:B------:R-:W-:Y:S01]  /*5e50*/  ISETP.GE.AND P3, PT, R84, UR22, PT ;  /* 0x0000001654007c0c */ /* 0x000fe2000bf66270 */
[----:B-1----:R-:W-:Y:S01]  /*5e60*/  @!P6 FMUL R83, R83, R83 ;  /* 0x000000535353e220 */ /* 0x002fe20000400000 */
[C---:B------:R-:W-:Y:S01]  /*5e70*/  VIADD R84, R82.reuse, 0x20 ;  /* 0x0000002052547836 */ /* 0x040fe20000000000 */
[C---:B------:R-:W-:Y:S01]  /*5e80*/  ISETP.GE.AND P6, PT, R82.reuse, UR22, PT ;  /* 0x0000001652007c0c */ /* 0x040fe2000bfc6270 */
[----:B------:R-:W-:-:S03]  /*5e90*/  VIADD R82, R82, 0x28 ;  /* 0x0000002852527836 */ /* 0x000fc60000000000 */
[----:B------:R-:W-:Y:S01]  /*5ea0*/  FSEL R83, R83, RZ, !P6 ;  /* 0x000000ff53537208 */ /* 0x000fe20007000000 */
[----:B---3--:R-:W-:Y:S01]  /*5eb0*/  @!P4 FMUL R92, R92, R92 ;  /* 0x0000005c5c5cc220 */ /* 0x008fe20000400000 */
[----:B------:R-:W-:Y:S02]  /*5ec0*/  ISETP.GE.AND P1, PT, R84, UR22, PT ;  /* 0x0000001654007c0c */ /* 0x000fe4000bf26270 */
[----:B------:R-:W-:Y:S01]  /*5ed0*/  ISETP.GE.AND P6, PT, R82, UR22, PT ;  /* 0x0000001652007c0c */ /* 0x000fe2000bfc6270 */
[----:B-----5:R-:W-:Y:S01]  /*5ee0*/  @!P2 FMUL R80, R80, R80 ;  /* 0x000000505050a220 */ /* 0x020fe20000400000 */
[----:B------:R-:W-:-:S04]  /*5ef0*/  FSEL R92, R92, RZ, !P1 ;  /* 0x000000ff5c5c7208 */ /* 0x000fc80004800000 */
[----:B------:R-:W-:Y:S01]  /*5f00*/  FSEL R80, R80, RZ, !P6 ;  /* 0x000000ff50507208 */ /* 0x000fe20007000000 */
[-C--:B------:R-:W-:Y:S01]  /*5f10*/  FMUL R96, R209, R92.reuse ;  /* 0x0000005cd1607220 */ /* 0x080fe20000400000 */
[----:B------:R-:W-:Y:S01]  /*5f20*/  FMUL R98, R213, R92 ;  /* 0x0000005cd5627220 */ /* 0x000fe20000400000 */
[----:B------:R-:W3:Y:S02]  /*5f30*/  LDL R209, [R1+0x9c] ;  /* 0x00009c0001d17983 */ /* 0x000ee40000100800 */
[-C--:B------:R-:W-:Y:S01]  /*5f40*/  FMUL R97, R211, R80.reuse ;  /* 0x00000050d3617220 */ /* 0x080fe20000400000 */
[----:B------:R-:W-:Y:S01]  /*5f50*/  FMUL R99, R215, R80 ;  /* 0x00000050d7637220 */ /* 0x000fe20000400000 */
[----:B------:R-:W5:Y:S04]  /*5f60*/  LDL R213, [R1+0x98] ;  /* 0x0000980001d57983 */ /* 0x000f680000100800 */
[----:B------:R-:W5:Y:S04]  /*5f70*/  LDL R215, [R1+0xa0] ;  /* 0x0000a00001d77983 */ /* 0x000f680000100800 */
[----:B------:R-:W5:Y:S01]  /*5f80*/  LDL R211, [R1+0x94] ;  /* 0x0000940001d37983 */ /* 0x000f620000100800 */
[----:B----4-:R-:W-:-:S04]  /*5f90*/  FADD R81, R93, -R81 ;  /* 0x800000515d517221 */ /* 0x010fc80000000000 */
[----:B------:R-:W-:-:S05]  /*5fa0*/  FMUL R81, R81, 1.4426950216293334961 ;  /* 0x3fb8aa3b51517820 */ /* 0x000fca0000400000 */
[----:B------:R-:W-:-:S13]  /*5fb0*/  FSETP.GEU.AND P5, PT, R81, -126, PT ;  /* 0xc2fc00005100780b */ /* 0x000fda0003fae000 */
[----:B------:R-:W-:-:S06]  /*5fc0*/  @!P5 FMUL R81, R81, 0.5 ;  /* 0x3f0000005151d820 */ /* 0x000fcc0000400000 */
[----:B------:R-:W1:Y:S01]  /*5fd0*/  MUFU.EX2 R81, R81 ;  /* 0x0000005100517308 */ /* 0x000e620000000800 */
[-C--:B------:R-:W-:Y:S01]  /*5fe0*/  FMUL R204, R204, R83.reuse ;  /* 0x00000053cccc7220 */ /* 0x080fe20000400000 */
[-C--:B------:R-:W-:Y:S01]  /*5ff0*/  FMUL R76, R76, R83.reuse ;  /* 0x000000534c4c7220 */ /* 0x080fe20000400000 */
[-C--:B------:R-:W-:Y:S01]  /*6000*/  FMUL R78, R78, R83.reuse ;  /* 0x000000534e4e7220 */ /* 0x080fe20000400000 */
[-C--:B------:R-:W-:Y:S01]  /*6010*/  FMUL R75, R75, R83.reuse ;  /* 0x000000534b4b7220 */ /* 0x080fe20000400000 */
[-C--:B------:R-:W-:Y:S01]  /*6020*/  FMUL R196, R196, R83.reuse ;  /* 0x00000053c4c47220 */ /* 0x080fe20000400000 */
[-C--:B------:R-:W-:Y:S01]  /*6030*/  FMUL R197, R197, R83.reuse ;  /* 0x00000053c5c57220 */ /* 0x080fe20000400000 */
[-C--:B------:R-:W-:Y:S01]  /*6040*/  FMUL R180, R180, R83.reuse ;  /* 0x00000053b4b47220 */ /* 0x080fe20000400000 */
[----:B------:R-:W-:Y:S01]  /*6050*/  FMUL R181, R181, R83 ;  /* 0x00000053b5b57220 */ /* 0x000fe20000400000 */
[----:B-1----:R-:W-:Y:S01]  /*6060*/  @!P5 FMUL R81, R81, R81 ;  /* 0x000000515151d220 */ /* 0x002fe20000400000 */
[----:B------:R-:W-:-:S04]  /*6070*/  FMUL R184, R184, R83 ;  /* 0x00000053b8b87220 */ /* 0x000fc80000400000 */
[----:B------:R-:W-:Y:S01]  /*6080*/  FSEL R94, R81, RZ, !P3 ;  /* 0x000000ff515e7208 */ /* 0x000fe20005800000 */
[-C--:B------:R-:W-:Y:S01]  /*6090*/  FMUL R185, R185, R83.reuse ;  /* 0x00000053b9b97220 */ /* 0x080fe20000400000 */
[-C--:B------:R-:W-:Y:S01]  /*60a0*/  FMUL R82, R77, R83.reuse ;  /* 0x000000534d527220 */ /* 0x080fe20000400000 */
[-C--:B------:R-:W-:Y:S01]  /*60b0*/  FMUL R79, R79, R83.reuse ;  /* 0x000000534f4f7220 */ /* 0x080fe20000400000 */
[-C--:B------:R-:W-:Y:S01]  /*60c0*/  FMUL R84, R148, R83.reuse ;  /* 0x0000005394547220 */ /* 0x080fe20000400000 */
[-C--:B------:R-:W-:Y:S01]  /*60d0*/  FMUL R149, R149, R83.reuse ;  /* 0x0000005395957220 */ /* 0x080fe20000400000 */
[-C--:B------:R-:W-:Y:S01]  /*60e0*/  FMUL R86, R144, R83.reuse ;  /* 0x0000005390567220 */ /* 0x080fe20000400000 */
[----:B------:R-:W-:Y:S01]  /*60f0*/  FMUL R145, R145, R83 ;  /* 0x0000005391917220 */ /* 0x000fe20000400000 */
[-C--:B------:R-:W-:Y:S01]  /*6100*/  FMUL R3, R3, R94.reuse ;  /* 0x0000005e03037220 */ /* 0x080fe20000400000 */
        /* <DEDUP_REMOVED lines=23> */
[----:B------:R-:W-:Y:S01]  /*6280*/  F2FP.BF16.F32.PACK_AB R74, R75, R78 ;  /* 0x0000004e4b4a723e */ /* 0x000fe200000010ff */
[-C--:B------:R-:W-:Y:S01]  /*6290*/  FMUL R210, R210, R92.reuse ;  /* 0x0000005cd2d27220 */ /* 0x080fe20000400000 */
[----:B------:R-:W-:Y:S01]  /*62a0*/  FMUL R214, R214, R92 ;  /* 0x0000005cd6d67220 */ /* 0x000fe20000400000 */
[-C--:B------:R-:W-:Y:S01]  /*62b0*/  FMUL R212, R212, R80.reuse ;  /* 0x00000050d4d47220 */ /* 0x080fe20000400000 */
[----:B------:R-:W-:Y:S01]  /*62c0*/  FMUL R216, R216, R80 ;  /* 0x00000050d8d87220 */ /* 0x000fe20000400000 */
[----:B------:R-:W-:Y:S01]  /*62d0*/  F2FP.BF16.F32.PACK_AB R72, R76, R204 ;  /* 0x000000cc4c48723e */ /* 0x000fe200000010ff */
[----:B------:R-:W-:Y:S01]  /*62e0*/  FMUL R100, R217, R92 ;  /* 0x0000005cd9647220 */ /* 0x000fe20000400000 */
[----:B------:R-:W-:Y:S01]  /*62f0*/  F2FP.BF16.F32.PACK_AB R82, R79, R82 ;  /* 0x000000524f52723e */ /* 0x000fe200000010ff */
[-C--:B------:R-:W-:Y:S01]  /*6300*/  FMUL R218, R218, R92.reuse ;  /* 0x0000005cdada7220 */ /* 0x080fe20000400000 */
[----:B------:R-:W-:Y:S01]  /*6310*/  F2FP.BF16.F32.PACK_AB R73, R77, R3 ;  /* 0x000000034d49723e */ /* 0x000fe200000010ff */
[-C--:B------:R-:W-:Y:S01]  /*6320*/  FMUL R102, R221, R92.reuse ;  /* 0x0000005cdd667220 */ /* 0x080fe20000400000 */
[----:B------:R-:W-:Y:S01]  /*6330*/  F2FP.BF16.F32.PACK_AB R75, R83, R81 ;  /* 0x00000051534b723e */ /* 0x000fe200000010ff */
        /* <DEDUP_REMOVED lines=9> */
[----:B------:R-:W-:Y:S01]  /*63d0*/  F2FP.BF16.F32.PACK_AB R76, R197, R196 ;  /* 0x000000c4c54c723e */ /* 0x000fe200000010ff */
        /* <DEDUP_REMOVED lines=8> */
[----:B------:R-:W-:Y:S01]  /*6460*/  FMUL R3, R93, 1.4426950216293334961 ;  /* 0x3fb8aa3b5d037820 */ /* 0x000fe20000400000 */
[----:B------:R-:W-:-:S02]  /*6470*/  F2FP.BF16.F32.PACK_AB R81, R187, R186 ;  /* 0x000000babb51723e */ /* 0x000fc400000010ff */
[----:B------:R-:W-:Y:S02]  /*6480*/  F2FP.BF16.F32.PACK_AB R83, R201, R200 ;  /* 0x000000c8c953723e */ /* 0x000fe400000010ff */
[----:B------:R-:W-:Y:S02]  /*6490*/  F2FP.BF16.F32.PACK_AB R84, R149, R84 ;  /* 0x000000549554723e */ /* 0x000fe400000010ff */
[----:B------:R-:W-:Y:S02]  /*64a0*/  F2FP.BF16.F32.PACK_AB R86, R145, R86 ;  /* 0x000000569156723e */ /* 0x000fe400000010ff */
[----:B------:R-:W-:Y:S02]  /*64b0*/  F2FP.BF16.F32.PACK_AB R85, R151, R85 ;  /* 0x000000559755723e */ /* 0x000fe400000010ff */
[----:B------:R-:W-:Y:S01]  /*64c0*/  F2FP.BF16.F32.PACK_AB R87, R147, R87 ;  /* 0x000000579357723e */ /* 0x000fe200000010ff */
[----:B------:R-:W-:Y:S01]  /*64d0*/  STSM.16.M88.4 [R252], R72 ;  /* 0x00000048fc007844 */ /* 0x000fe20000000200 */
[----:B------:R-:W-:-:S02]  /*64e0*/  F2FP.BF16.F32.PACK_AB R92, R203, R202 ;  /* 0x000000cacb5c723e */ /* 0x000fc400000010ff */
[----:B------:R-:W-:Y:S02]  /*64f0*/  F2FP.BF16.F32.PACK_AB R94, R174, R94 ;  /* 0x0000005eae5e723e */ /* 0x000fe400000010ff */
[----:B------:R-:W-:Y:S02]  /*6500*/  F2FP.BF16.F32.PACK_AB R93, R206, R205 ;  /* 0x000000cdce5d723e */ /* 0x000fe400000010ff */
[----:B------:R-:W-:Y:S01]  /*6510*/  F2FP.BF16.F32.PACK_AB R95, R208, R95 ;  /* 0x0000005fd05f723e */ /* 0x000fe200000010ff */
[----:B------:R-:W-:Y:S01]  /*6520*/  STSM.16.M88.4 [R239], R76 ;  /* 0x0000004cef007844 */ /* 0x000fe20000000200 */
[----:B------:R-:W-:Y:S02]  /*6530*/  F2FP.BF16.F32.PACK_AB R96, R210, R96 ;  /* 0x00000060d260723e */ /* 0x000fe400000010ff */
[----:B------:R-:W-:Y:S02]  /*6540*/  F2FP.BF16.F32.PACK_AB R98, R214, R98 ;  /* 0x00000062d662723e */ /* 0x000fe400000010ff */
[----:B------:R-:W-:-:S02]  /*6550*/  F2FP.BF16.F32.PACK_AB R97, R212, R97 ;  /* 0x00000061d461723e */ /* 0x000fc400000010ff */
[----:B------:R-:W-:Y:S01]  /*6560*/  F2FP.BF16.F32.PACK_AB R99, R216, R99 ;  /* 0x00000063d863723e */ /* 0x000fe200000010ff */
[----:B------:R-:W-:Y:S01]  /*6570*/  STSM.16.M88.4 [R238], R80 ;  /* 0x00000050ee007844 */ /* 0x000fe20000000200 */
        /* <DEDUP_REMOVED lines=9> */
[----:B------:R-:W-:Y:S04]  /*6610*/  STSM.16.M88.4 [R252+0x1000], R92 ;  /* 0x0010005cfc007844 */ /* 0x000fe80000000200 */
[----:B------:R-:W-:Y:S04]  /*6620*/  STSM.16.M88.4 [R236], R96 ;  /* 0x00000060ec007844 */ /* 0x000fe80000000200 */
[----:B------:R-:W-:Y:S04]  /*6630*/  STSM.16.M88.4 [R235], R100 ;  /* 0x00000064eb007844 */ /* 0x000fe80000000200 */
[----:B------:R-:W-:Y:S01]  /*6640*/  STSM.16.M88.4 [R234], R108 ;  /* 0x0000006cea007844 */ /* 0x000fe20000000200 */
[----:B------:R-:W-:-:S13]  /*6650*/  FSETP.GEU.AND P1, PT, R3, -126, PT ;  /* 0xc2fc00000300780b */ /* 0x000fda0003f2e000 */
[----:B------:R-:W-:-:S06]  /*6660*/  @!P1 FMUL R3, R3, 0.5 ;  /* 0x3f00000003039820 */ /* 0x000fcc0000400000 */
[----:B------:R-:W1:Y:S01]  /*6670*/  MUFU.EX2 R3, R3 ;  /* 0x0000000300037308 */ /* 0x000e620000000800 */
[----:B--2---:R-:W-:Y:S04]  /*6680*/  LDSM.16.MT88.4 R188, [R226+0x6000] ;  /* 0x00600000e2bc783b */ /* 0x004fe80000004200 */
[----:B------:R-:W-:Y:S04]  /*6690*/  LDSM.16.MT88.4 R180, [R226+0x6800] ;  /* 0x00680000e2b4783b */ /* 0x000fe80000004200 */
[----:B------:R-:W-:Y:S04]  /*66a0*/  LDSM.16.MT88.4 R84, [R226+0x7000] ;  /* 0x00700000e254783b */ /* 0x000fe80000004200 */
[----:B------:R-:W-:Y:S04]  /*66b0*/  LDSM.16.MT88.4 R76, [R226+0x7800] ;  /* 0x00780000e24c783b */ /* 0x000fe80000004200 */
[----:B---3--:R-:W-:Y:S04]  /*66c0*/  LDSM.16.MT88.4 R148, [R209+0x6000] ;  /* 0x00600000d194783b */ /* 0x008fe80000004200 */
[----:B-----5:R-:W-:Y:S04]  /*66d0*/  LDSM.16.MT88.4 R80, [R213+0x6000] ;  /* 0x00600000d550783b */ /* 0x020fe80000004200 */
[----:B------:R-:W-:Y:S04]  /*66e0*/  LDSM.16.MT88.4 R184, [R215+0x6000] ;  /* 0x00600000d7b8783b */ /* 0x000fe80000004200 */
[----:B------:R-:W-:Y:S01]  /*66f0*/  LDSM.16.MT88.4 R72, [R211+0x6000] ;  /* 0x00600000d348783b */ /* 0x000fe20000004200 */
[----:B------:R-:W-:Y:S06]  /*6700*/  BAR.SYNC.DEFER_BLOCKING 0x0 ;  /* 0x0000000000007b1d */ /* 0x000fec0000010000 */
[----:B------:R-:W2:Y:S01]  /*6710*/  LDSM.16.MT88.4 R96, [R229+0xa000] ;  /* 0x00a00000e560783b */ /* 0x000ea20000004200 */
[----:B-1----:R-:W-:-:S03]  /*6720*/  @!P1 FMUL R3, R3, R3 ;  /* 0x0000000303039220 */ /* 0x002fc60000400000 */
[----:B------:R-:W-:Y:S01]  /*6730*/  LDSM.16.MT88.4 R172, [R225+0xa000] ;  /* 0x00a00000e1ac783b */ /* 0x000fe20000004200 */
[C---:B------:R-:W-:Y:S01]  /*6740*/  FMUL R192, R3.reuse, R52 ;  /* 0x0000003403c07220 */ /* 0x040fe20000400000 */
[C---:B------:R-:W-:Y:S01]  /*6750*/  FMUL R193, R3.reuse, R53 ;  /* 0x0000003503c17220 */ /* 0x040fe20000400000 */
[C---:B------:R-:W-:Y:S01]  /*6760*/  FMUL R194, R3.reuse, R54 ;  /* 0x0000003603c27220 */ /* 0x040fe20000400000 */
[C---:B------:R-:W-:Y:S01]  /*6770*/  FMUL R195, R3.reuse, R55 ;  /* 0x0000003703c37220 */ /* 0x040fe20000400000 */
[C---:B------:R-:W-:Y:S01]  /*6780*/  FMUL R204, R3.reuse, R44 ;  /* 0x0000002c03cc7220 */ /* 0x040fe20000400000 */
[C---:B------:R-:W-:Y:S01]  /*6790*/  FMUL R205, R3.reuse, R45 ;  /* 0x0000002d03cd7220 */ /* 0x040fe20000400000 */
[C---:B------:R-:W-:Y:S01]  /*67a0*/  FMUL R206, R3.reuse, R46 ;  /* 0x0000002e03ce7220 */ /* 0x040fe20000400000 */
[C---:B------:R-:W-:Y:S01]  /*67b0*/  FMUL R207, R3.reuse, R47 ;  /* 0x0000002f03cf7220 */ /* 0x040fe20000400000 */
[----:B------:R-:W-:Y:S01]  /*67c0*/  LDSM.16.MT88.4 R144, [R233+0xa000] ;  /* 0x00a00000e990783b */ /* 0x000fe20000004200 */
[C---:B------:R-:W-:Y:S01]  /*67d0*/  FMUL R200, R3.reuse, R88 ;  /* 0x0000005803c87220 */ /* 0x040fe20000400000 */
[C---:B------:R-:W-:Y:S01]  /*67e0*/  FMUL R201, R3.reuse, R89 ;  /* 0x0000005903c97220 */ /* 0x040fe20000400000 */
[C---:B------:R-:W-:Y:S01]  /*67f0*/  FMUL R202, R3.reuse, R90 ;  /* 0x0000005a03ca7220 */ /* 0x040fe20000400000 */
[----:B------:R-:W-:Y:S01]  /*6800*/  LDSM.16.MT88.4 R112, [R232+0xa000] ;  /* 0x00a00000e870783b */ /* 0x000fe20000004200 */
[----:B------:R-:W-:-:S03]  /*6810*/  FMUL R203, R3, R91 ;  /* 0x0000005b03cb7220 */ /* 0x000fc60000400000 */
[----:B------:R-:W-:Y:S04]  /*6820*/  LDSM.16.MT88.4 R108, [R231+0xa000] ;  /* 0x00a00000e76c783b */ /* 0x000fe80000004200 */
[----:B------:R-:W-:Y:S04]  /*6830*/  LDSM.16.MT88.4 R100, [R230+0xa000] ;  /* 0x00a00000e664783b */ /* 0x000fe80000004200 */
[----:B------:R-:W-:Y:S04]  /*6840*/  LDSM.16.MT88.4 R92, [R228+0xa000] ;  /* 0x00a00000e45c783b */ /* 0x000fe80000004200 */
[----:B------:R-:W-:Y:S04]  /*6850*/  LDSM.16.MT88.4 R88, [R227+0xa000] ;  /* 0x00a00000e358783b */ /* 0x000fe80000004200 */
[----:B------:R-:W-:Y:S01]  /*6860*/  LDSM.16.MT88.4 R216, [R215+0x8000] ;  /* 0x00800000d7d8783b */ /* 0x000fe20000004200 */
[----:B--2---:R-:W-:Y:S07]  /*6870*/  HMMA.16816.F32.BF16 R44, R188, R96, R192 ;  /* 0x00000060bc2c723c */ /* 0x004fee00000418c0 */
        /* <DEDUP_REMOVED lines=11> */
[----:B------:R-:W-:-:S02]  /*6930*/  FMUL R39, R3, R31 ;  /* 0x0000001f03277220 */ /* 0x000fc40000400000 */
[----:B------:R-:W1:Y:S01]  /*6940*/  LDSM.16.MT88.4 R28, [R226+0x8000] ;  /* 0x00800000e21c783b */ /* 0x000e620000004200 */
        /* <DEDUP_REMOVED lines=32> */
[C---:B-1----:R-:W-:Y:S06]  /*6b50*/  HMMA.16816.F32.BF16 R8, R28.reuse, R172, R8 ;  /* 0x000000ac1c08723c */ /* 0x042fec0000041808 */
[C---:B------:R-:W-:Y:S06]  /*6b60*/  HMMA.16816.F32.BF16 R4, R28.reuse, R144, R4 ;  /* 0x000000901c04723c */ /* 0x040fec0000041804 */
[C---:B------:R-:W-:Y:S06]  /*6b70*/  HMMA.16816.F32.BF16 R104, R28.reuse, R112, R104 ;  /* 0x000000701c68723c */ /* 0x040fec0000041868 */
[C---:B------:R-:W-:Y:S06]  /*6b80*/  HMMA.16816.F32.BF16 R116, R28.reuse, R108, R116 ;  /* 0x0000006c1c74723c */ /* 0x040fec0000041874 */
[C---:B------:R-:W-:Y:S06]  /*6b90*/  HMMA.16816.F32.BF16 R120, R28.reuse, R100, R120 ;  /* 0x000000641c78723c */ /* 0x040fec0000041878 */
[C---:B------:R-:W-:Y:S06]  /*6ba0*/  HMMA.16816.F32.BF16 R124, R28.reuse, R96, R124 ;  /* 0x000000601c7c723c */ /* 0x040fec000004187c */
[C---:B------:R-:W-:Y:S06]  /*6bb0*/  HMMA.16816.F32.BF16 R128, R28.reuse, R92, R128 ;  /* 0x0000005c1c80723c */ /* 0x040fec0000041880 */
[----:B------:R-:W-:Y:S07]  /*6bc0*/  HMMA.16816.F32.BF16 R28, R28, R88, R132 ;  /* 0x000000581c1c723c */ /* 0x000fee0000041884 */
[----:B------:R-:W-:-:S02]  /*6bd0*/  FMUL R132, R3, R140 ;  /* 0x0000008c03847220 */ /* 0x000fc40000400000 */
[----:B------:R-:W2:Y:S01]  /*6be0*/  LDL R140, [R1+0xb4] ;  /* 0x0000b400018c7983 */ /* 0x000ea20000100800 */
        /* <DEDUP_REMOVED lines=12> */
[----:B------:R-:W-:Y:S07]  /*6cb0*/  HMMA.16816.F32.BF16 R60, R188, R144, R68 ;  /* 0x00000090bc3c723c */ /* 0x000fee0000041844 */
[C---:B------:R-:W-:Y:S01]  /*6cc0*/  FMUL R68, R3.reuse, R56 ;  /* 0x0000003803447220 */ /* 0x040fe20000400000 */
[C---:B------:R-:W-:Y:S01]  /*6cd0*/  FMUL R69, R3.reuse, R57 ;  /* 0x0000003903457220 */ /* 0x040fe20000400000 */
[C---:B------:R-:W-:Y:S01]  /*6ce0*/  FMUL R70, R3.reuse, R58 ;  /* 0x0000003a03467220 */ /* 0x040fe20000400000 */
[----:B------:R-:W-:-:S02]  /*6cf0*/  FMUL R71, R3, R59 ;  /* 0x0000003b03477220 */ /* 0x000fc40000400000 */
[C---:B------:R-:W-:Y:S07]  /*6d00*/  HMMA.16816.F32.BF16 R56, R188.reuse, R112, R196 ;  /* 0x00000070bc38723c */ /* 0x040fee00000418c4 */
[C---:B------:R-:W-:Y:S01]  /*6d10*/  FMUL R196, R3.reuse, R48 ;  /* 0x0000003003c47220 */ /* 0x040fe20000400000 */
[C---:B------:R-:W-:Y:S01]  /*6d20*/  FMUL R197, R3.reuse, R49 ;  /* 0x0000003103c57220 */ /* 0x040fe20000400000 */
[C---:B------:R-:W-:Y:S01]  /*6d30*/  FMUL R198, R3.reuse, R50 ;  /* 0x0000003203c67220 */ /* 0x040fe20000400000 */
[C---:B------:R-:W-:Y:S01]  /*6d40*/  FMUL R199, R3.reuse, R51 ;  /* 0x0000003303c77220 */ /* 0x040fe20000400000 */
[C---:B------:R-:W-:Y:S06]  /*6d50*/  HMMA.16816.F32.BF16 R52, R188.reuse, R108, R64 ;  /* 0x0000006cbc34723c */ /* 0x040fec0000041840 */
[C---:B------:R-:W-:Y:S06]  /*6d60*/  HMMA.16816.F32.BF16 R48, R188.reuse, R100, R68 ;  /* 0x00000064bc30723c */ /* 0x040fec0000041844 */
[C---:B------:R-:W-:Y:S06]  /*6d70*/  HMMA.16816.F32.BF16 R200, R188.reuse, R172, R200 ;  /* 0x000000acbcc8723c */ /* 0x040fec00000418c8 */
[C---:B------:R-:W-:Y:S06]  /*6d80*/  HMMA.16816.F32.BF16 R64, R188.reuse, R92, R196 ;  /* 0x0000005cbc40723c */ /* 0x040fec00000418c4 */
[----:B------:R-:W-:Y:S07]  /*6d90*/  HMMA.16816.F32.BF16 R68, R188, R88, R204 ;  /* 0x00000058bc44723c */ /* 0x000fee00000418cc */
[C---:B------:R-:W-:Y:S01]  /*6da0*/  FMUL R188, R3.reuse, R32 ;  /* 0x0000002003bc7220 */ /* 0x040fe20000400000 */
[C---:B------:R-:W-:Y:S01]  /*6db0*/  FMUL R189, R3.reuse, R33 ;  /* 0x0000002103bd7220 */ /* 0x040fe20000400000 */
[C---:B------:R-:W-:Y:S01]  /*6dc0*/  FMUL R190, R3.reuse, R34 ;  /* 0x0000002203be7220 */ /* 0x040fe20000400000 */
[----:B------:R-:W-:-:S07]  /*6dd0*/  FMUL R191, R3, R35 ;  /* 0x0000002303bf7220 */ /* 0x000fce0000400000 */
[----:B------:R-:W-:Y:S01]  /*6de0*/  HMMA.16816.F32.BF16 R188, R184, R112, R188 ;  /* 0x00000070b8bc723c */ /* 0x000fe200000418bc */
[C---:B------:R-:W-:Y:S01]  /*6df0*/  FMUL R196, R3.reuse, R20 ;  /* 0x0000001403c47220 */ /* 0x040fe20000400000 */
[C---:B------:R-:W-:Y:S01]  /*6e00*/  FMUL R197, R3.reuse, R21 ;  /* 0x0000001503c57220 */ /* 0x040fe20000400000 */
[C---:B------:R-:W-:Y:S01]  /*6e10*/  FMUL R198, R3.reuse, R22 ;  /* 0x0000001603c67220 */ /* 0x040fe20000400000 */
[C---:B------:R-:W-:Y:S02]  /*6e20*/  FMUL R199, R3.reuse, R23 ;  /* 0x0000001703c77220 */ /* 0x040fe40000400000 */
[C---:B------:R-:W-:Y:S06]  /*6e30*/  HMMA.16816.F32.BF16 R236, R180.reuse, R146, R60 ;  /* 0x00000092b4ec723c */ /* 0x040fec000004183c */
[----:B------:R-:W-:Y:S06]  /*6e40*/  HMMA.16816.F32.BF16 R60, R180, R110, R52 ;  /* 0x0000006eb43c723c */ /* 0x000fec0000041834 */
[----:B------:R-:W-:Y:S06]  /*6e50*/  HMMA.16816.F32.BF16 R20, R184, R108, R36 ;  /* 0x0000006cb814723c */ /* 0x000fec0000041824 */
[----:B------:R-:W-:Y:S01]  /*6e60*/  HMMA.16816.F32.BF16 R52, R148, R114, R188 ;  /* 0x000000729434723c */ /* 0x000fe200000418bc */
[C---:B------:R-:W-:Y:S01]  /*6e70*/  FMUL R39, R3.reuse, R139 ;  /* 0x0000008b03277220 */ /* 0x040fe20000400000 */
[----:B------:R-:W1:Y:S01]  /*6e80*/  S2R R191, SR_TID.X ;  /* 0x0000000000bf7919 */ /* 0x000e620000002100 */
[----:B------:R-:W3:Y:S03]  /*6e90*/  LDL R139, [R1+0xb0] ;  /* 0x0000b000018b7983 */ /* 0x000ee60000100800 */
[C---:B------:R-:W-:Y:S01]  /*6ea0*/  HMMA.16816.F32.BF16 R32, R184.reuse, R172, R192 ;  /* 0x000000acb820723c */ /* 0x040fe200000418c0 */
[C---:B------:R-:W-:Y:S01]  /*6eb0*/  FMUL R36, R3.reuse, R136 ;  /* 0x0000008803247220 */ /* 0x040fe20000400000 */
[C---:B------:R-:W-:Y:S01]  /*6ec0*/  FMUL R37, R3.reuse, R137 ;  /* 0x0000008903257220 */ /* 0x040fe20000400000 */
[C---:B------:R-:W-:Y:S01]  /*6ed0*/  FMUL R38, R3.reuse, R138 ;  /* 0x0000008a03267220 */ /* 0x040fe20000400000 */
[C---:B------:R-:W-:Y:S01]  /*6ee0*/  FMUL R248, R3.reuse, R168 ;  /* 0x000000a803f87220 */ /* 0x040fe20000400000 */
[C---:B------:R-:W-:Y:S01]  /*6ef0*/  FMUL R249, R3.reuse, R169 ;  /* 0x000000a903f97220 */ /* 0x040fe20000400000 */
[C---:B------:R-:W-:Y:S01]  /*6f00*/  FMUL R250, R3.reuse, R170 ;  /* 0x000000aa03fa7220 */ /* 0x040fe20000400000 */
[C---:B------:R-:W-:Y:S01]  /*6f10*/  FMUL R251, R3.reuse, R171 ;  /* 0x000000ab03fb7220 */ /* 0x040fe20000400000 */
[----:B------:R-:W-:Y:S01]  /*6f20*/  HMMA.16816.F32.BF16 R40, R184, R144, R40 ;  /* 0x00000090b828723c */ /* 0x000fe20000041828 */
[C---:B------:R-:W-:Y:S01]  /*6f30*/  FMUL R133, R3.reuse, R141 ;  /* 0x0000008d03857220 */ /* 0x040fe20000400000 */
[C---:B------:R-:W-:Y:S01]  /*6f40*/  FMUL R134, R3.reuse, R142 ;  /* 0x0000008e03867220 */ /* 0x040fe20000400000 */
[----:B------:R-:W-:Y:S01]  /*6f50*/  FMUL R135, R3, R143 ;  /* 0x0000008f03877220 */ /* 0x000fe20000400000 */
[----:B------:R-:W-:-:S02]  /*6f60*/  IMAD.MOV.U32 R137, RZ, RZ, R213 ;  /* 0x000000ffff897224 */ /* 0x000fc400078e00d5 */
[C---:B------:R-:W-:Y:S01]  /*6f70*/  FMUL R16, R3.reuse, R16 ;  /* 0x0000001003107220 */ /* 0x040fe20000400000 */
[C---:B------:R-:W-:Y:S01]  /*6f80*/  HMMA.16816.F32.BF16 R36, R216.reuse, R172, R36 ;  /* 0x000000acd824723c */ /* 0x040fe20000041824 */
[----:B------:R-:W-:Y:S02]  /*6f90*/  IMAD.MOV.U32 R138, RZ, RZ, R211 ;  /* 0x000000ffff8a7224 */ /* 0x000fe400078e00d3 */
[C---:B------:R-:W-:Y:S01]  /*6fa0*/  FMUL R192, R3.reuse, R24 ;  /* 0x0000001803c07220 */ /* 0x040fe20000400000 */
[C---:B------:R-:W-:Y:S01]  /*6fb0*/  FMUL R193, R3.reuse, R25 ;  /* 0x0000001903c17220 */ /* 0x040fe20000400000 */
[C---:B------:R-:W-:Y:S01]  /*6fc0*/  FMUL R194, R3.reuse, R26 ;  /* 0x0000001a03c27220 */ /* 0x040fe20000400000 */
[C---:B------:R-:W-:Y:S01]  /*6fd0*/  FMUL R195, R3.reuse, R27 ;  /* 0x0000001b03c37220 */ /* 0x040fe20000400000 */
[----:B------:R-:W-:Y:S01]  /*6fe0*/  HMMA.16816.F32.BF16 R248, R216, R112, R248 ;  /* 0x00000070d8f8723c */ /* 0x000fe200000418f8 */
[----:B------:R-:W-:Y:S02]  /*6ff0*/  IMAD.MOV.U32 R173, RZ, RZ, R209 ;  /* 0x000000ffffad7224 */ /* 0x000fe400078e00d1 */
        /* <DEDUP_REMOVED lines=26> */
[----:B------:R-:W-:Y:S01]  /*71a0*/  FMUL R179, R3, R179 ;  /* 0x000000b303b37220 */ /* 0x000fe20000400000 */
[--C-:B-1----:R-:W-:Y:S01]  /*71b0*/  SHF.R.U32.HI R113, RZ, 0x3, R191.reuse ;  /* 0x00000003ff717819 */ /* 0x102fe200000116bf */
[----:B------:R-:W-:Y:S01]  /*71c0*/  IMAD.SHL.U32 R3, R191, 0x8, RZ ;  /* 0x00000008bf037824 */ /* 0x000fe200078e00ff */
[-C--:B------:R-:W-:Y:S01]  /*71d0*/  HMMA.16816.F32.BF16 R240, R180, R174.reuse, R200 ;  /* 0x000000aeb4f0723c */ /* 0x080fe200000418c8 */
[----:B------:R-:W-:Y:S01]  /*71e0*/  UIADD3 UR14, UR18, -0x1, URZ ;  /* 0xffffffff120e7890 */ /* 0x000fe2000fffe03f */
[----:B------:R-:W-:Y:S01]  /*71f0*/  SGXT.U32 R113, R113, 0x3 ;  /* 0x000000037171781a */ /* 0x000fe20000000000 */
[----:B------:R-:W4:Y:S03]  /*7200*/  LDL R168, [R1+0x80] ;  /* 0x0000800001a87983 */ /* 0x000f260000100800 */
[----:B------:R-:W-:Y:S01]  /*7210*/  HMMA.16816.F32.BF16 R200, R148, R174, R32 ;  /* 0x000000ae94c8723c */ /* 0x000fe20000041820 */
[----:B------:R-:W5:Y:S04]  /*7220*/  LDL R164, [R1+0x78] ;  /* 0x0000780001a47983 */ /* 0x000f680000100800 */
[----:B------:R-:W5:Y:S01]  /*7230*/  LDL R160, [R1+0x70] ;  /* 0x0000700001a07983 */ /* 0x000f620000100800 */
[----:B------:R-:W-:Y:S01]  /*7240*/  HMMA.16816.F32.BF16 R132, R216, R144, R132 ;  /* 0x00000090d884723c */ /* 0x000fe20000041884 */
[----:B------:R-:W-:-:S02]  /*7250*/  LOP3.LUT R32, R3, 0x38, R191, 0x48, !PT ;  /* 0x0000003803207812 */ /* 0x000fc400078e48bf */
[----:B------:R-:W5:Y:S03]  /*7260*/  LDL R156, [R1+0x68] ;  /* 0x00006800019c7983 */ /* 0x000f660000100800 */
[-C--:B------:R-:W-:Y:S01]  /*7270*/  HMMA.16816.F32.BF16 R192, R184, R100.reuse, R192 ;  /* 0x00000064b8c0723c */ /* 0x080fe200000418c0 */
[----:B------:R-:W-:Y:S01]  /*7280*/  IMAD.MOV.U32 R144, RZ, RZ, R226 ;  /* 0x000000ffff907224 */ /* 0x000fe200078e00e2 */
[----:B------:R-:W5:Y:S04]  /*7290*/  LDL R152, [R1+0x60] ;  /* 0x0000600001987983 */ /* 0x000f680000100800 */
[C---:B------:R-:W-:Y:S01]  /*72a0*/  HMMA.16816.F32.BF16 R244, R216.reuse, R100, R244 ;  /* 0x00000064d8f4723c */ /* 0x040fe200000418f4 */
[----:B------:R-:W5:Y:S06]  /*72b0*/  LDL R189, [R1+0x58] ;  /* 0x0000580001bd7983 */ /* 0x000f6c0000100800 */
[C---:B------:R-:W-:Y:S01]  /*72c0*/  IADD3 R100, P1, R113.reuse, UR6, RZ ;  /* 0x0000000671647c10 */ /* 0x040fe2000ff3e0ff */
[----:B------:R-:W-:Y:S01]  /*72d0*/  HMMA.16816.F32.BF16 R220, R216, R108, R220 ;  /* 0x0000006cd8dc723c */ /* 0x000fe200000418dc */
[----:B------:R-:W-:-:S02]  /*72e0*/  IMAD R113, R113, 0x40, R32 ;  /* 0x0000004071717824 */ /* 0x000fc400078e0220 */
[----:B------:R-:W-:-:S03]  /*72f0*/  IADD3 R32, P4, R100, 0x40, RZ ;  /* 0x0000004064207810 */ /* 0x000fc60007f9e0ff */
[----:B------:R-:W-:Y:S01]  /*7300*/  HMMA.16816.F32.BF16 R208, R216, R96, R208 ;  /* 0x00000060d8d0723c */ /* 0x000fe200000418d0 */
[----:B------:R-:W-:Y:S01]  /*7310*/  IADD3 R3, P2, R100, 0x48, RZ ;  /* 0x0000004864037810 */ /* 0x000fe20007f5e0ff */
[----:B------:R-:W-:-:S04]  /*7320*/  IMAD.X R112, RZ, RZ, UR7, P1 ;  /* 0x00000007ff707e24 */ /* 0x000fc800088e06ff */
[----:B------:R-:W-:Y:S01]  /*7330*/  HMMA.16816.F32.BF16 R212, R216, R92, R212 ;  /* 0x0000005cd8d4723c */ /* 0x000fe200000418d4 */
[----:B------:R-:W-:-:S05]  /*7340*/  ISETP.GE.U32.AND P3, PT, R32, UR22, PT ;  /* 0x0000001620007c0c */ /* 0x000fca000bf66070 */
[----:B------:R-:W-:Y:S01]  /*7350*/  HMMA.16816.F32.BF16 R216, R216, R88, R176 ;  /* 0x00000058d8d8723c */ /* 0x000fe200000418b0 */
[----:B------:R-:W1:Y:S01]  /*7360*/  LDSM.16.MT88.4 R176, [R144+0x8800] ;  /* 0x0088000090b0783b */ /* 0x000e620000004200 */
[----:B------:R-:W-:Y:S01]  /*7370*/  ISETP.LT.U32.AND P6, PT, R32, UR22, PT ;  /* 0x0000001620007c0c */ /* 0x000fe2000bfc1070 */
[--C-:B------:R-:W-:Y:S01]  /*7380*/  IMAD.X R32, RZ, RZ, R112.reuse, P4 ;  /* 0x000000ffff207224 */ /* 0x100fe200020e0670 */
[C---:B------:R-:W-:Y:S01]  /*7390*/  ISETP.GE.U32.AND P1, PT, R3.reuse, UR22, PT ;  /* 0x0000001603007c0c */ /* 0x040fe2000bf26070 */
[----:B------:R-:W-:Y:S01]  /*73a0*/  IMAD.X R34, RZ, RZ, R112, P2 ;  /* 0x000000ffff227224 */ /* 0x000fe200010e0670 */
[----:B------:R-:W-:Y:S01]  /*73b0*/  ISETP.LT.U32.AND P5, PT, R3, UR22, PT ;  /* 0x0000001603007c0c */ /* 0x000fe2000bfa1070 */
[----:B------:R-:W-:Y:S01]  /*73c0*/  HMMA.16816.F32.BF16 R24, R148, R146, R40 ;  /* 0x000000929418723c */ /* 0x000fe20000041828 */
[----:B------:R-:W-:-:S06]  /*73d0*/  IADD3 R3, P4, R100, 0x50, RZ ;  /* 0x0000005064037810 */ /* 0x000fcc0007f9e0ff */
[----:B------:R-:W-:Y:S01]  /*73e0*/  IADD3 R41, P2, R100, 0x58, RZ ;  /* 0x0000005864297810 */ /* 0x000fe20007f5e0ff */
[----:B------:R-:W-:Y:S01]  /*73f0*/  HMMA.16816.F32.BF16 R232, R180, R114, R56 ;  /* 0x00000072b4e8723c */ /* 0x000fe20000041838 */
[----:B------:R-:W-:-:S03]  /*7400*/  IMAD.X R33, RZ, RZ, R112, P4 ;  /* 0x000000ffff217224 */ /* 0x000fc600020e0670 */
[----:B------:R-:W-:Y:S02]  /*7410*/  IMAD.X R35, RZ, RZ, R112, P2 ;  /* 0x000000ffff237224 */ /* 0x000fe400010e0670 */
[----:B------:R-:W-:Y:S07]  /*7420*/  HMMA.16816.F32.BF16 R56, R180, R102, R48 ;  /* 0x00000066b438723c */ /* 0x000fee0000041830 */
[C---:B------:R-:W-:Y:S02]  /*7430*/  IADD3 R50, P4, R100.reuse, 0x60, RZ ;  /* 0x0000006064327810 */ /* 0x040fe40007f9e0ff */
[----:B------:R-:W-:-:S03]  /*7440*/  IADD3 R49, P2, R100, 0x68, RZ ;  /* 0x0000006864317810 */ /* 0x000fc60007f5e0ff */
[--C-:B------:R-:W-:Y:S01]  /*7450*/  IMAD.X R51, RZ, RZ, R112.reuse, P4 ;  /* 0x000000ffff337224 */ /* 0x100fe200020e0670 */
[C---:B------:R-:W-:Y:S01]  /*7460*/  IADD3 R101, P4, R100.reuse, 0x70, RZ ;  /* 0x0000007064657810 */ /* 0x040fe20007f9e0ff */
[----:B------:R-:W-:Y:S01]  /*7470*/  IMAD.X R108, RZ, RZ, R112, P2 ;  /* 0x000000ffff6c7224 */ /* 0x000fe200010e0670 */
[----:B------:R-:W-:-:S03]  /*7480*/  IADD3 R100, P2, R100, 0x78, RZ ;  /* 0x0000007864647810 */ /* 0x000fc60007f5e0ff */
[--C-:B------:R-:W-:Y:S02]  /*7490*/  IMAD.X R109, RZ, RZ, R112.reuse, P4 ;  /* 0x000000ffff6d7224 */ /* 0x100fe400020e0670 */
[----:B------:R-:W-:Y:S01]  /*74a0*/  IMAD.X R112, RZ, RZ, R112, P2 ;  /* 0x000000ffff707224 */ /* 0x000fe200010e0670 */
[----:B------:R-:W-:Y:S01]  /*74b0*/  ISETP.GE.U32.AND P2, PT, R3, UR22, PT ;  /* 0x0000001603007c0c */ /* 0x000fe2000bf46070 */
[----:B------:R-:W-:Y:S03]  /*74c0*/  HMMA.16816.F32.BF16 R196, R184, R96, R196 ;  /* 0x00000060b8c4723c */ /* 0x000fe600000418c4 */
[----:B------:R-:W-:Y:S01]  /*74d0*/  ISETP.GE.AND.EX P2, PT, R33, UR23, PT, P2 ;  /* 0x0000001721007c0c */ /* 0x000fe2000bf46320 */
[----:B------:R-:W-:Y:S02]  /*74e0*/  USHF.R.S32.HI UR15, URZ, 0x1f, UR14 ;  /* 0x0000001f3f0f7899 */ /* 0x000fe4000801140e */
[----:B------:R-:W-:Y:S01]  /*74f0*/  UISETP.GE.U32.AND UP0, UPT, UR4, UR14, UPT ;  /* 0x0000000e0400728c */ /* 0x000fe2000bf06070 */
[----:B------:R-:W-:-:S02]  /*7500*/  SEL R96, RZ, 0x10, P2 ;  /* 0x00000010ff607807 */ /* 0x000fc40001000000 */
[----:B------:R-:W-:Y:S02]  /*7510*/  ISETP.GE.U32.AND P2, PT, R49, UR22, PT ;  /* 0x0000001631007c0c */ /* 0x000fe4000bf46070 */
[----:B------:R-:W-:Y:S01]  /*7520*/  ISETP.GE.AND.EX P3, PT, R32, UR23, PT, P3 ;  /* 0x0000001720007c0c */ /* 0x000fe2000bf66330 */
[----:B------:R-:W-:Y:S01]  /*7530*/  UISETP.GE.AND.EX UP0, UPT, UR5, UR15, UPT, UP0 ;  /* 0x0000000f0500728c */ /* 0x000fe2000bf06300 */
[----:B------:R-:W-:Y:S02]  /*7540*/  ISETP.LT.U32.AND P4, PT, R3, UR22, PT ;  /* 0x0000001603007c0c */ /* 0x000fe4000bf81070 */
[----:B------:R-:W-:Y:S01]  /*7550*/  ISETP.GE.AND.EX P2, PT, R108, UR23, PT, P2 ;  /* 0x000000176c007c0c */ /* 0x000fe2000bf46320 */
[----:B-1----:R-:W-:Y:S01]  /*7560*/  HMMA.16816.F32.BF16 R8, R176, R174, R8 ;  /* 0x000000aeb008723c */ /* 0x002fe20000041808 */
[----:B------:R-:W-:Y:S02]  /*7570*/  SEL R3, RZ, 0x10, P3 ;  /* 0x00000010ff037807 */ /* 0x000fe40001800000 */
[----:B------:R-:W-:-:S03]  /*7580*/  ISETP.GE.U32.AND P3, PT, R41, UR22, PT ;  /* 0x0000001629007c0c */ /* 0x000fc6000bf66070 */
[----:B------:R-:W-:Y:S01]  /*7590*/  HMMA.16816.F32.BF16 R4, R176, R146, R4 ;  /* 0x00000092b004723c */ /* 0x000fe20000041804 */
[----:B------:R-:W-:-:S05]  /*75a0*/  ISETP.GE.AND.EX P3, PT, R35, UR23, PT, P3 ;  /* 0x0000001723007c0c */ /* 0x000fca000bf66330 */
[C---:B------:R-:W-:Y:S06]  /*75b0*/  HMMA.16816.F32.BF16 R104, R176.reuse, R114, R104 ;  /* 0x00000072b068723c */ /* 0x040fec0000041868 */
[C---:B------:R-:W-:Y:S06]  /*75c0*/  HMMA.16816.F32.BF16 R116, R176.reuse, R110, R116 ;  /* 0x0000006eb074723c */ /* 0x040fec0000041874 */
[C---:B------:R-:W-:Y:S06]  /*75d0*/  HMMA.16816.F32.BF16 R120, R176.reuse, R102, R120 ;  /* 0x00000066b078723c */ /* 0x040fec0000041878 */
[C---:B------:R-:W-:Y:S06]  /*75e0*/  HMMA.16816.F32.BF16 R124, R176.reuse, R98, R124 ;  /* 0x00000062b07c723c */ /* 0x040fec000004187c */
[C---:B------:R-:W-:Y:S06]  /*75f0*/  HMMA.16816.F32.BF16 R128, R176.reuse, R94, R128 ;  /* 0x0000005eb080723c */ /* 0x040fec0000041880 */
[----:B------:R-:W-:Y:S01]  /*7600*/  HMMA.16816.F32.BF16 R176, R176, R90, R28 ;  /* 0x0000005ab0b0723c */ /* 0x000fe2000004181c */
[----:B------:R-:W-:-:S06]  /*7610*/  SEL R97, RZ, 0x10, P3 ;  /* 0x00000010ff617807 */ /* 0x000fcc0001800000 */
[----:B------:R-:W-:Y:S02]  /*7620*/  SEL R29, RZ, 0x10, P2 ;  /* 0x00000010ff1d7807 */ /* 0x000fe40001000000 */
[----:B------:R-:W-:-:S04]  /*7630*/  PLOP3.LUT P2, PT, PT, PT, UP0, 0x40, 0x0 ;  /* 0x000000000000781c */ /* 0x000fc80003f4e808 */
[----:B------:R-:W-:Y:S02]  /*7640*/  SEL R3, R3, RZ, P2 ;  /* 0x000000ff03037207 */ /* 0x000fe40001000000 */
[----:B------:R-:W-:Y:S01]  /*7650*/  PLOP3.LUT P2, PT, PT, PT, UP0, 0x40, 0x0 ;  /* 0x000000000000781c */ /* 0x000fe20003f4e808 */
[----:B------:R-:W-:Y:S03]  /*7660*/  HMMA.16816.F32.BF16 R16, R184, R92, R16 ;  /* 0x0000005cb810723c */ /* 0x000fe60000041810 */
[----:B------:R-:W-:-:S04]  /*7670*/  SEL R97, R97, RZ, P2 ;  /* 0x000000ff61617207 */ /* 0x000fc80001000000 */
[----:B--2---:R-:W-:Y:S02]  /*7680*/  IADD3 R92, P2, R140, UR8, RZ ;  /* 0x000000088c5c7c10 */ /* 0x004fe4000ff5e0ff */
[----:B------:R-:W2:Y:S01]  /*7690*/  LDL R140, [R1+0x88] ;  /* 0x00008800018c7983 */ /* 0x000ea20000100800 */
[----:B------:R-:W-:Y:S03]  /*76a0*/  HMMA.16816.F32.BF16 R228, R180, R98, R44 ;  /* 0x00000062b4e4723c */ /* 0x000fe6000004182c */
[----:B------:R-:W1:Y:S01]  /*76b0*/  LDSM.16.MT88.4 R44, [R173+0x8000] ;  /* 0x00800000ad2c783b */ /* 0x000e620000004200 */
[----:B------:R-:W-:Y:S02]  /*76c0*/  ISETP.GE.AND.EX P1, PT, R34, UR23, PT, P1 ;  /* 0x0000001722007c0c */ /* 0x000fe4000bf26310 */
[----:B-1----:R-:W-:Y:S01]  /*76d0*/  HMMA.16816.F32.BF16 R172, R44, R174, R36 ;  /* 0x000000ae2cac723c */ /* 0x002fe20000041824 */
[----:B------:R-:W2:Y:S04]  /*76e0*/  LDL R38, [R1+0xbc] ;  /* 0x0000bc0001267983 */ /* 0x000ea80000100800 */
[----:B------:R-:W2:Y:S01]  /*76f0*/  LDL R37, [R1+0xb8] ;  /* 0x0000b80001257983 */ /* 0x000ea20000100800 */
[----:B------:R-:W-:-:S02]  /*7700*/  SEL R48, RZ, 0x10, P1 ;  /* 0x00000010ff307807 */ /* 0x000fc40000800000 */
[----:B------:R-:W-:Y:S02]  /*7710*/  ISETP.GE.U32.AND P1, PT, R50, UR22, PT ;  /* 0x0000001632007c0c */ /* 0x000fe4000bf26070 */
[----:B------:R-:W-:Y:S02]  /*7720*/  ISETP.GE.U32.AND P3, PT, R101, UR22, PT ;  /* 0x0000001665007c0c */ /* 0x000fe4000bf66070 */
[----:B------:R-:W-:Y:S02]  /*7730*/  ISETP.GE.AND.EX P1, PT, R51, UR23, PT, P1 ;  /* 0x0000001733007c0c */ /* 0x000fe4000bf26310 */
[----:B------:R-:W-:Y:S02]  /*7740*/  ISETP.GE.AND.EX P3, PT, R109, UR23, PT, P3 ;  /* 0x000000176d007c0c */ /* 0x000fe4000bf66330 */
[----:B------:R-:W-:Y:S02]  /*7750*/  SEL R40, RZ, 0x10, P1 ;  /* 0x00000010ff287807 */ /* 0x000fe40000800000 */
[----:B------:R-:W-:-:S02]  /*7760*/  ISETP.GE.U32.AND P1, PT, R100, UR22, PT ;  /* 0x0000001664007c0c */ /* 0x000fc4000bf26070 */
[----:B------:R-:W-:Y:S02]  /*7770*/  SEL R30, RZ, 0x10, P3 ;  /* 0x00000010ff1e7807 */ /* 0x000fe40001800000 */
[----:B------:R-:W-:Y:S02]  /*7780*/  ISETP.GE.AND.EX P1, PT, R112, UR23, PT, P1 ;  /* 0x0000001770007c0c */ /* 0x000fe4000bf26310 */
[----:B------:R-:W-:Y:S02]  /*7790*/  ISETP.LT.AND.EX P5, PT, R34, UR23, P0, P5 ;  /* 0x0000001722007c0c */ /* 0x000fe400087a1350 */
[----:B------:R-:W-:Y:S02]  /*77a0*/  PLOP3.LUT P3, PT, PT, PT, UP0, 0x40, 0x0 ;  /* 0x000000000000781c */ /* 0x000fe40003f6e808 */
[----:B------:R-:W-:Y:S02]  /*77b0*/  SEL R31, RZ, 0x10, P1 ;  /* 0x00000010ff1f7807 */ /* 0x000fe40000800000 */
[----:B------:R-:W-:-:S02]  /*77c0*/  PLOP3.LUT P1, PT, PT, PT, UP0, 0x40, 0x0 ;  /* 0x000000000000781c */ /* 0x000fc40003f2e808 */
[----:B------:R-:W-:Y:S02]  /*77d0*/  SEL R48, R48, RZ, P3 ;  /* 0x000000ff30307207 */ /* 0x000fe40001800000 */
[----:B------:R-:W-:Y:S02]  /*77e0*/  PLOP3.LUT P3, PT, PT, PT, UP0, 0x40, 0x0 ;  /* 0x000000000000781c */ /* 0x000fe40003f6e808 */
[----:B------:R-:W-:Y:S02]  /*77f0*/  SEL R96, R96, RZ, P1 ;  /* 0x000000ff60607207 */ /* 0x000fe40000800000 */
[----:B------:R-:W-:Y:S02]  /*7800*/  LOP3.LUT R0, R0, 0xfffffbff, RZ, 0xc0, !PT ;  /* 0xfffffbff00007812 */ /* 0x000fe400078ec0ff */
[----:B------:R-:W-:Y:S02]  /*7810*/  PLOP3.LUT P1, PT, PT, PT, UP0, 0x40, 0x0 ;  /* 0x000000000000781c */ /* 0x000fe40003f2e808 */
[----:B------:R-:W-:-:S02]  /*7820*/  SEL R28, R40, RZ, P3 ;  /* 0x000000ff281c7207 */ /* 0x000fc40001800000 */
[----:B------:R-:W-:Y:S02]  /*7830*/  PLOP3.LUT P3, PT, PT, PT, UP0, 0x40, 0x0 ;  /* 0x000000000000781c */ /* 0x000fe40003f6e808 */
[----:B---3--:R-:W-:Y:S02]  /*7840*/  IADD3.X R93, R139, UR9, RZ, P2, !PT ;  /* 0x000000098b5d7c10 */ /* 0x008fe400097fe4ff */
[----:B------:R-:W-:Y:S02]  /*7850*/  IADD3 R40, P2, R92, 0x80000, RZ ;  /* 0x000800005c287810 */ /* 0x000fe40007f5e0ff */
[----:B------:R-:W-:Y:S02]  /*7860*/  ISETP.LT.AND.EX P4, PT, R33, UR23, P0, P4 ;  /* 0x0000001721007c0c */ /* 0x000fe40008781340 */
[----:B------:R-:W-:Y:S02]  /*7870*/  @P5 LOP3.LUT R0, R0, 0x400, RZ, 0xfc, !PT ;  /* 0x0000040000005812 */ /* 0x000fe400078efcff */
[----:B------:R-:W-:Y:S01]  /*7880*/  SEL R29, R29, RZ, P1 ;  /* 0x000000ff1d1d7207 */ /* 0x000fe20000800000 */
[----:B------:R-:W-:Y:S01]  /*7890*/  IMAD.MOV.U32 R136, RZ, RZ, R225 ;  /* 0x000000ffff887224 */ /* 0x000fe200078e00e1 */
[----:B------:R-:W-:-:S02]  /*78a0*/  PLOP3.LUT P1, PT, PT, PT, UP0, 0x40, 0x0 ;  /* 0x000000000000781c */ /* 0x000fc40003f2e808 */
[----:B------:R-:W-:Y:S01]  /*78b0*/  SEL R30, R30, RZ, P3 ;  /* 0x000000ff1e1e7207 */ /* 0x000fe20001800000 */
[----:B------:R-:W-:Y:S01]  /*78c0*/  HMMA.16816.F32.BF16 R224, R180, R94, R64 ;  /* 0x0000005eb4e0723c */ /* 0x000fe20000041840 */
[----:B------:R-:W-:Y:S01]  /*78d0*/  ISETP.LT.U32.AND P3, PT, R41, UR22, PT ;  /* 0x0000001629007c0c */ /* 0x000fe2000bf61070 */
[----:B------:R-:W-:Y:S01]  /*78e0*/  IMAD.X R41, RZ, RZ, R93, P2 ;  /* 0x000000ffff297224 */ /* 0x000fe200010e065d */
[----:B------:R-:W-:Y:S02]  /*78f0*/  ISETP.LT.AND.EX P6, PT, R32, UR23, P0, P6 ;  /* 0x0000001720007c0c */ /* 0x000fe400087c1360 */
[----:B------:R-:W-:Y:S02]  /*7900*/  LOP3.LUT R0, R0, 0xfffff7ff, RZ, 0xc0, !PT ;  /* 0xfffff7ff00007812 */ /* 0x000fe400078ec0ff */
[----:B------:R-:W-:Y:S02]  /*7910*/  IADD3 R64, P2, R92, 0xa0000, RZ ;  /* 0x000a00005c407810 */ /* 0x000fe40007f5e0ff */
[----:B------:R-:W-:-:S02]  /*7920*/  SEL R31, R31, RZ, P1 ;  /* 0x000000ff1f1f7207 */ /* 0x000fc40000800000 */
[----:B------:R-:W-:Y:S02]  /*7930*/  IADD3 R42, P1, R92, 0x90000, RZ ;  /* 0x000900005c2a7810 */ /* 0x000fe40007f3e0ff */
[----:B------:R-:W-:Y:S01]  /*7940*/  LOP3.LUT R0, R0, 0xfffffdff, RZ, 0xc0, !PT ;  /* 0xfffffdff00007812 */ /* 0x000fe200078ec0ff */
[----:B------:R-:W-:Y:S01]  /*7950*/  HMMA.16816.F32.BF16 R204, R180, R90, R68 ;  /* 0x0000005ab4cc723c */ /* 0x000fe20000041844 */
[--C-:B------:R-:W-:Y:S01]  /*7960*/  IMAD.X R65, RZ, RZ, R93.reuse, P2 ;  /* 0x000000ffff417224 */ /* 0x100fe200010e065d */
[----:B------:R-:W-:Y:S01]  /*7970*/  ISETP.LT.AND.EX P3, PT, R35, UR23, P0, P3 ;  /* 0x0000001723007c0c */ /* 0x000fe20008761330 */
[----:B------:R-:W-:Y:S01]  /*7980*/  IMAD.X R43, RZ, RZ, R93, P1 ;  /* 0x000000ffff2b7224 */ /* 0x000fe200008e065d */
[----:B------:R-:W-:-:S03]  /*7990*/  @P4 LOP3.LUT R0, R0, 0x200, RZ, 0xfc, !PT ;  /* 0x0000020000004812 */ /* 0x000fc600078efcff */
[C---:B------:R-:W-:Y:S02]  /*79a0*/  IADD3 R68, P2, R92.reuse, 0xc0000, RZ ;  /* 0x000c00005c447810 */ /* 0x040fe40007f5e0ff */
[----:B------:R-:W-:Y:S01]  /*79b0*/  IADD3 R66, P1, R92, 0xb0000, RZ ;  /* 0x000b00005c427810 */ /* 0x000fe20007f3e0ff */
[----:B------:R-:W-:Y:S01]  /*79c0*/  HMMA.16816.F32.BF16 R12, R184, R88, R12 ;  /* 0x00000058b80c723c */ /* 0x000fe2000004180c */
[----:B------:R-:W-:Y:S01]  /*79d0*/  @P6 LOP3.LUT R0, R0, 0x800, RZ, 0xfc, !PT ;  /* 0x0000080000006812 */ /* 0x000fe200078efcff */
[--C-:B------:R-:W-:Y:S01]  /*79e0*/  IMAD.X R69, RZ, RZ, R93.reuse, P2 ;  /* 0x000000ffff457224 */ /* 0x100fe200010e065d */
[----:B----4-:R-:W1:Y:S01]  /*79f0*/  LDSM.16.MT88.4 R168, [R168+0xa000] ;  /* 0x00a00000a8a8783b */ /* 0x010e620000004200 */
[----:B------:R-:W-:Y:S01]  /*7a00*/  IMAD.X R67, RZ, RZ, R93, P1 ;  /* 0x000000ffff437224 */ /* 0x000fe200008e065d */
[C---:B------:R-:W-:Y:S02]  /*7a10*/  IADD3 R70, P1, R92.reuse, 0xd0000, RZ ;  /* 0x000d00005c467810 */ /* 0x040fe40007f3e0ff */
[----:B------:R-:W-:Y:S01]  /*7a20*/  IADD3 R88, P2, R92, 0xe0000, RZ ;  /* 0x000e00005c587810 */ /* 0x000fe20007f5e0ff */
[----:B------:R-:W-:Y:S01]  /*7a30*/  IMAD.MOV.U32 R190, RZ, RZ, R137 ;  /* 0x000000ffffbe7224 */ /* 0x000fe200078e0089 */
[----:B------:R-:W-:Y:S01]  /*7a40*/  LOP3.LUT R0, R0, 0xfffffeff, RZ, 0xc0, !PT ;  /* 0xfffffeff00007812 */ /* 0x000fe200078ec0ff */
[--C-:B------:R-:W-:Y:S01]  /*7a50*/  IMAD.X R71, RZ, RZ, R93.reuse, P1 ;  /* 0x000000ffff477224 */ /* 0x100fe200008e065d */
[----:B-----5:R-:W-:Y:S01]  /*7a60*/  LDSM.16.MT88.4 R164, [R164+0xa000] ;  /* 0x00a00000a4a4783b */ /* 0x020fe20000004200 */
[----:B------:R-:W-:Y:S01]  /*7a70*/  IMAD.X R89, RZ, RZ, R93, P2 ;  /* 0x000000ffff597224 */ /* 0x000fe200010e065d */
[----:B------:R-:W-:-:S02]  /*7a80*/  ISETP.LT.U32.AND P2, PT, R50, UR22, PT ;  /* 0x0000001632007c0c */ /* 0x000fc4000bf41070 */
[----:B------:R-:W-:Y:S01]  /*7a90*/  @P3 LOP3.LUT R0, R0, 0x100, RZ, 0xfc, !PT ;  /* 0x0000010000003812 */ /* 0x000fe200078efcff */
[----:B------:R-:W-:Y:S01]  /*7aa0*/  IMAD.MOV.U32 R145, RZ, RZ, R138 ;  /* 0x000000ffff917224 */ /* 0x000fe200078e008a */
[----:B------:R-:W-:Y:S01]  /*7ab0*/  IADD3 R92, P1, R92, 0xf0000, RZ ;  /* 0x000f00005c5c7810 */ /* 0x000fe20007f3e0ff */
[----:B------:R-:W3:Y:S01]  /*7ac0*/  S2UR UR15, SR_CgaCtaId ;  /* 0x00000000000f79c3 */ /* 0x000ee20000008800 */
[----:B------:R-:W-:Y:S01]  /*7ad0*/  ISETP.LT.AND.EX P3, PT, R51, UR23, P0, P2 ;  /* 0x0000001733007c0c */ /* 0x000fe20008761320 */
[----:B------:R-:W-:Y:S01]  /*7ae0*/  UMOV UR14, 0x400 ;  /* 0x00000400000e7882 */ /* 0x000fe20000000000 */
[----:B------:R-:W-:Y:S01]  /*7af0*/  LOP3.LUT R0, R0, 0xffff7fff, RZ, 0xc0, !PT ;  /* 0xffff7fff00007812 */ /* 0x000fe200078ec0ff */
[----:B------:R-:W-:Y:S01]  /*7b00*/  IMAD.X R93, RZ, RZ, R93, P1 ;  /* 0x000000ffff5d7224 */ /* 0x000fe200008e065d */
[----:B------:R-:W-:Y:S01]  /*7b10*/  ISETP.LT.U32.AND P1, PT, R49, UR22, PT ;  /* 0x0000001631007c0c */ /* 0x000fe2000bf21070 */
[----:B------:R-:W-:Y:S01]  /*7b20*/  HMMA.16816.F32.BF16 R180, R148, R110, R20 ;  /* 0x0000006e94b4723c */ /* 0x000fe20000041814 */
[----:B------:R-:W-:Y:S01]  /*7b30*/  @P6 LOP3.LUT R0, R0, 0x8000, RZ, 0xfc, !PT ;  /* 0x0000800000006812 */ /* 0x000fe200078efcff */
[----:B------:R-:W-:Y:S01]  /*7b40*/  LDSM.16.MT88.4 R136, [R136+0xb000] ;  /* 0x00b000008888783b */ /* 0x000fe20000004200 */
[----:B------:R-:W-:-:S02]  /*7b50*/  ISETP.LT.AND.EX P2, PT, R108, UR23, P0, P1 ;  /* 0x000000176c007c0c */ /* 0x000fc40008741310 */
[----:B------:R-:W-:Y:S01]  /*7b60*/  LOP3.LUT R0, R0, 0xffffff7f, RZ, 0xc0, !PT ;  /* 0xffffff7f00007812 */ /* 0x000fe200078ec0ff */
[----:B------:R-:W-:Y:S01]  /*7b70*/  LDSM.16.MT88.4 R160, [R160+0xa000] ;  /* 0x00a00000a0a0783b */ /* 0x000fe20000004200 */
[----:B------:R-:W-:Y:S02]  /*7b80*/  ISETP.LT.U32.AND P1, PT, R101, UR22, PT ;  /* 0x0000001665007c0c */ /* 0x000fe4000bf21070 */
[----:B------:R-:W-:Y:S01]  /*7b90*/  @P3 LOP3.LUT R0, R0, 0x80, RZ, 0xfc, !PT ;  /* 0x0000008000003812 */ /* 0x000fe200078efcff */
[----:B------:R-:W-:Y:S01]  /*7ba0*/  LDSM.16.MT88.4 R156, [R156+0xa000] ;  /* 0x00a000009c9c783b */ /* 0x000fe20000004200 */
[----:B------:R-:W-:Y:S02]  /*7bb0*/  ISETP.LT.AND.EX P1, PT, R109, UR23, P0, P1 ;  /* 0x000000176d007c0c */ /* 0x000fe40008721310 */
[----:B------:R-:W-:Y:S01]  /*7bc0*/  LOP3.LUT R0, R0, 0xffffffbf, RZ, 0xc0, !PT ;  /* 0xffffffbf00007812 */ /* 0x000fe200078ec0ff */
[----:B------:R-:W-:Y:S03]  /*7bd0*/  LDSM.16.MT88.4 R152, [R152+0xa000] ;  /* 0x00a000009898783b */ /* 0x000fe60000004200 */
[----:B------:R-:W-:-:S04]  /*7be0*/  @P2 LOP3.LUT R0, R0, 0x40, RZ, 0xfc, !PT ;  /* 0x0000004000002812 */ /* 0x000fc800078efcff */
[----:B------:R-:W-:-:S04]  /*7bf0*/  LOP3.LUT R0, R0, 0xffffffdf, RZ, 0xc0, !PT ;  /* 0xffffffdf00007812 */ /* 0x000fc800078ec0ff */
[----:B------:R-:W-:Y:S02]  /*7c00*/  @P1 LOP3.LUT R0, R0, 0x20, RZ, 0xfc, !PT ;  /* 0x0000002000001812 */ /* 0x000fe400078efcff */
[----:B------:R-:W-:Y:S02]  /*7c10*/  ISETP.LT.U32.AND P1, PT, R100, UR22, PT ;  /* 0x0000001664007c0c */ /* 0x000fe4000bf21070 */
[----:B------:R-:W-:Y:S02]  /*7c20*/  LOP3.LUT R0, R0, 0xffffefff, RZ, 0xc0, !PT ;  /* 0xffffefff00007812 */ /* 0x000fe400078ec0ff */
[----:B------:R-:W-:Y:S02]  /*7c30*/  ISETP.LT.AND.EX P1, PT, R112, UR23, P0, P1 ;  /* 0x0000001770007c0c */ /* 0x000fe40008721310 */
[----:B------:R-:W-:Y:S02]  /*7c40*/  @P0 LOP3.LUT R0, R0, 0x1000, RZ, 0xfc, !PT ;  /* 0x0000100000000812 */ /* 0x000fe400078efcff */
[----:B------:R-:W-:-:S02]  /*7c50*/  ISETP.NE.U32.AND P0, PT, R48, RZ, PT ;  /* 0x000000ff3000720c */ /* 0x000fc40003f05070 */
[----:B------:R-:W-:Y:S01]  /*7c60*/  LOP3.LUT R0, R0, 0xffffffef, RZ, 0xc0, !PT ;  /* 0xffffffef00007812 */ /* 0x000fe200078ec0ff */
[----:B---3--:R-:W-:Y:S01]  /*7c70*/  ULEA UR14, UR15, UR14, 0x18 ;  /* 0x0000000e0f0e7291 */ /* 0x008fe2000f8ec03f */
[----:B------:R-:W-:Y:S01]  /*7c80*/  HMMA.16816.F32.BF16 R32, R44, R146, R132 ;  /* 0x000000922c20723c */ /* 0x000fe20000041884 */
[----:B------:R-:W-:Y:S01]  /*7c90*/  ISETP.NE.U32.AND P4, PT, R28, RZ, PT ;  /* 0x000000ff1c00720c */ /* 0x000fe20003f85070 */
[----:B------:R-:W-:Y:S03]  /*7ca0*/  LDSM.16.MT88.4 R48, [R144+0x9000] ;  /* 0x009000009030783b */ /* 0x000fe60000004200 */
[----:B------:R-:W-:Y:S01]  /*7cb0*/  @P1 LOP3.LUT R0, R0, 0x10, RZ, 0xfc, !PT ;  /* 0x0000001000001812 */ /* 0x000fe200078efcff */
[----:B------:R-:W-:Y:S01]  /*7cc0*/  HMMA.16816.F32.BF16 R184, R148, R102, R192 ;  /* 0x0000006694b8723c */ /* 0x000fe200000418c0 */
[----:B------:R-:W-:Y:S01]  /*7cd0*/  LEA R113, R113, UR14, 0x1 ;  /* 0x0000000e71717c11 */ /* 0x000fe2000f8e08ff */
[----:B------:R-:W-:Y:S01]  /*7ce0*/  LDSM.16.MT88.4 R132, [R144+0x9800] ;  /* 0x009800009084783b */ /* 0x000fe20000004200 */
[----:B------:R-:W-:-:S02]  /*7cf0*/  LOP3.LUT R0, R0, 0xfffdffff, RZ, 0xc0, !PT ;  /* 0xfffdffff00007812 */ /* 0x000fc400078ec0ff */
[----:B------:R-:W-:Y:S01]  /*7d00*/  ISETP.NE.U32.AND P3, PT, R29, RZ, PT ;  /* 0x000000ff1d00720c */ /* 0x000fe20003f65070 */
[C---:B------:R-:W-:Y:S01]  /*7d10*/  HMMA.16816.F32.BF16 R20, R148.reuse, R98, R196 ;  /* 0x000000629414723c */ /* 0x040fe200000418c4 */
[----:B------:R-:W-:Y:S01]  /*7d20*/  @P0 LOP3.LUT R0, R0, 0x20000, RZ, 0xfc, !PT ;  /* 0x0002000000000812 */ /* 0x000fe200078efcff */
[----:B------:R-:W-:Y:S01]  /*7d30*/  LDSM.16.MT88.4 R144, [R145+0x8000] ;  /* 0x008000009190783b */ /* 0x000fe20000004200 */
[----:B------:R-:W-:Y:S02]  /*7d40*/  ISETP.NE.U32.AND P0, PT, R3, RZ, PT ;  /* 0x000000ff0300720c */ /* 0x000fe40003f05070 */
[----:B------:R-:W-:Y:S01]  /*7d50*/  ISETP.NE.U32.AND P2, PT, R30, RZ, PT ;  /* 0x000000ff1e00720c */ /* 0x000fe20003f45070 */
[C---:B------:R-:W-:Y:S01]  /*7d60*/  HMMA.16816.F32.BF16 R16, R148.reuse, R94, R16 ;  /* 0x0000005e9410723c */ /* 0x040fe20000041810 */
[----:B------:R-:W-:Y:S02]  /*7d70*/  ISETP.NE.U32.AND P1, PT, R31, RZ, PT ;  /* 0x000000ff1f00720c */ /* 0x000fe40003f25070 */
[----:B------:R-:W-:Y:S03]  /*7d80*/  LDSM.16.MT88.4 R28, [R190+0x8000] ;  /* 0x00800000be1c783b */ /* 0x000fe60000004200 */
[----:B------:R-:W-:Y:S01]  /*7d90*/  HMMA.16816.F32.BF16 R12, R148, R90, R12 ;  /* 0x0000005a940c723c */ /* 0x000fe2000004180c */
[----:B------:R-:W-:Y:S01]  /*7da0*/  LDSM.16.MT88.4 R148, [R189+0xa000] ;  /* 0x00a00000bd94783b */ /* 0x000fe20000004200 */
[----:B------:R-:W-:-:S02]  /*7db0*/  ISETP.NE.U32.AND P6, PT, R96, RZ, PT ;  /* 0x000000ff6000720c */ /* 0x000fc40003fc5070 */
[----:B------:R-:W-:Y:S01]  /*7dc0*/  ISETP.NE.U32.AND P5, PT, R97, RZ, PT ;  /* 0x000000ff6100720c */ /* 0x000fe20003fa5070 */
[----:B--2---:R-:W2:Y:S04]  /*7dd0*/  LDSM.16.MT88.4 R140, [R140+0xa000] ;  /* 0x00a000008c8c783b */ /* 0x004ea80000004200 */
[----:B------:R-:W-:Y:S01]  /*7de0*/  @!PT LDS RZ, [RZ] ;  /* 0x00000000fffff984 */ /* 0x000fe20000000800 */
[----:B------:R-:W-:Y:S01]  /*7df0*/  @!PT LDS RZ, [RZ] ;  /* 0x00000000fffff984 */ /* 0x000fe20000000800 */
[----:B------:R-:W-:Y:S01]  /*7e00*/  @!PT LDS RZ, [RZ] ;  /* 0x00000000fffff984 */ /* 0x000fe20000000800 */
[----:B------:R-:W-:Y:S01]  /*7e10*/  LDGSTS.E.BYPASS.128 [R113], desc[UR20][R40.64], P0 ;  /* 0x0000000028717fae */ /* 0x000fe20008101c54 */
[C---:B------:R-:W-:Y:S02]  /*7e20*/  LOP3.LUT P0, RZ, R0.reuse, 0x20000, RZ, 0xc0, !PT ;  /* 0x0002000000ff7812 */ /* 0x040fe4000780c0ff */
[----:B------:R-:W-:-:S11]  /*7e30*/  LOP3.LUT R0, R0, 0xfffeffff, RZ, 0xc0, !PT ;  /* 0xfffeffff00007812 */ /* 0x000fd600078ec0ff */
[----:B------:R-:W-:Y:S01]  /*7e40*/  LDGSTS.E.BYPASS.128 [R113+0x400], desc[UR20][R42.64], P0 ;  /* 0x004000002a717fae */ /* 0x000fe20008101c54 */
[----:B------:R-:W-:Y:S02]  /*7e50*/  @P0 LOP3.LUT R0, R0, 0x10000, RZ, 0xfc, !PT ;  /* 0x0001000000000812 */ /* 0x000fe400078efcff */
[----:B------:R-:W-:Y:S01]  /*7e60*/  ISETP.NE.U32.AND P0, PT, R3, RZ, PT ;  /* 0x000000ff0300720c */ /* 0x000fe20003f05070 */
[----:B------:R-:W-:Y:S04]  /*7e70*/  LDGSTS.E.BYPASS.128 [R113+0x800], desc[UR20][R64.64], P6 ;  /* 0x0080000040717fae */ /* 0x000fe8000b101c54 */
[----:B------:R-:W-:Y:S04]  /*7e80*/  LDGSTS.E.BYPASS.128 [R113+0xc00], desc[UR20][R66.64], P5 ;  /* 0x00c0000042717fae */ /* 0x000fe8000a901c54 */
[----:B------:R-:W-:Y:S04]  /*7e90*/  LDGSTS.E.BYPASS.128 [R113+0x1000], desc[UR20][R68.64], P4 ;  /* 0x0100000044717fae */ /* 0x000fe8000a101c54 */
[----:B------:R-:W-:Y:S04]  /*7ea0*/  LDGSTS.E.BYPASS.128 [R113+0x1400], desc[UR20][R70.64], P3 ;  /* 0x0140000046717fae */ /* 0x000fe80009901c54 */
[----:B------:R-:W-:Y:S04]  /*7eb0*/  LDGSTS.E.BYPASS.128 [R113+0x1800], desc[UR20][R88.64], P2 ;  /* 0x0180000058717fae */ /* 0x000fe80009101c54 */
[----:B------:R-:W-:Y:S04]  /*7ec0*/  LDGSTS.E.BYPASS.128 [R113+0x1c00], desc[UR20][R92.64], P1 ;  /* 0x01c000005c717fae */ /* 0x000fe80008901c54 */
[----:B------:R-:W0:Y:S04]  /*7ed0*/  LDGDEPBAR ;  /* 0x00000000000079af */ /* 0x000e280000000000 */
[----:B------:R-:W-:Y:S01]  /*7ee0*/  LDGSTS.E.BYPASS.128 [R113+0x2000], desc[UR20][R40.64+0x80], P0 ;  /* 0x0200008028717fae */ /* 0x000fe20008101c54 */
[----:B------:R-:W-:-:S03]  /*7ef0*/  LOP3.LUT P0, RZ, R0, 0x10000, RZ, 0xc0, !PT ;  /* 0x0001000000ff7812 */ /* 0x000fc6000780c0ff */
[----:B------:R-:W3:Y:S10]  /*7f00*/  LDL R41, [R1+0xac] ;  /* 0x0000ac0001297983 */ /* 0x000ef40000100800 */
[----:B------:R-:W-:Y:S04]  /*7f10*/  LDGSTS.E.BYPASS.128 [R113+0x2400], desc[UR20][R42.64+0x80], P0 ;  /* 0x024000802a717fae */ /* 0x000fe80008101c54 */
[----:B------:R-:W-:Y:S04]  /*7f20*/  LDGSTS.E.BYPASS.128 [R113+0x2800], desc[UR20][R64.64+0x80], P6 ;  /* 0x0280008040717fae */ /* 0x000fe8000b101c54 */
[----:B------:R-:W-:Y:S04]  /*7f30*/  LDGSTS.E.BYPASS.128 [R113+0x2c00], desc[UR20][R66.64+0x80], P5 ;  /* 0x02c0008042717fae */ /* 0x000fe8000a901c54 */
[----:B------:R-:W-:Y:S04]  /*7f40*/  LDGSTS.E.BYPASS.128 [R113+0x3000], desc[UR20][R68.64+0x80], P4 ;  /* 0x0300008044717fae */ /* 0x000fe8000a101c54 */
[----:B------:R-:W-:Y:S04]  /*7f50*/  LDGSTS.E.BYPASS.128 [R113+0x3400], desc[UR20][R70.64+0x80], P3 ;  /* 0x0340008046717fae */ /* 0x000fe80009901c54 */
[----:B------:R-:W-:Y:S04]  /*7f60*/  LDGSTS.E.BYPASS.128 [R113+0x3800], desc[UR20][R88.64+0x80], P2 ;  /* 0x0380008058717fae */ /* 0x000fe80009101c54 */
[----:B------:R-:W4:Y:S01]  /*7f70*/  LDL R40, [R1+0xa8] ;  /* 0x0000a80001287983 */ /* 0x000f220000100800 */
[----:B------:R-:W-:-:S02]  /*7f80*/  LOP3.LUT R0, R0, 0xffffbfff, RZ, 0xc0, !PT ;  /* 0xffffbfff00007812 */ /* 0x000fc400078ec0ff */
[----:B------:R-:W-:Y:S01]  /*7f90*/  PLOP3.LUT P5, PT, PT, PT, UP0, 0x40, 0x0 ;  /* 0x000000000000781c */ /* 0x000fe20003fae808 */
[----:B------:R-:W-:Y:S04]  /*7fa0*/  LDGSTS.E.BYPASS.128 [R113+0x3c00], desc[UR20][R92.64+0x80], P1 ;  /* 0x03c000805c717fae */ /* 0x000fe80008901c54 */
[----:B------:R-:W5:Y:S04]  /*7fb0*/  LDL.LU R89, [R1+0x54] ;  /* 0x0000540001597983 */ /* 0x000f680000300800 */
[----:B------:R-:W2:Y:S01]  /*7fc0*/  LDL.LU R88, [R1+0x50] ;  /* 0x0000500001587983 */ /* 0x000ea20000300800 */
[----:B------:R-:W-:-:S03]  /*7fd0*/  @P0 LOP3.LUT R0, R0, 0x4000, RZ, 0xfc, !PT ;  /* 0x0000400000000812 */ /* 0x000fc600078efcff */
[----:B------:R-:W0:Y:S01]  /*7fe0*/  LDGDEPBAR ;  /* 0x00000000000079af */ /* 0x000e220000000000 */
[----:B------:R-:W-:-:S04]  /*7ff0*/  LOP3.LUT P6, RZ, R0, 0x8000, RZ, 0xc0, !PT ;  /* 0x0000800000ff7812 */ /* 0x000fc800078cc0ff */
[----:B------:R-:W-:Y:S02]  /*8000*/  SEL R36, RZ, 0x10, !P6 ;  /* 0x00000010ff247807 */ /* 0x000fe40007000000 */
[----:B------:R-:W-:Y:S02]  /*8010*/  IADD3 R39, P6, R38, UR8, RZ ;  /* 0x0000000826277c10 */ /* 0x000fe4000ffde0ff */
[----:B------:R-:W-:Y:S02]  /*8020*/  SEL R36, R36, RZ, P5 ;  /* 0x000000ff24247207 */ /* 0x000fe40002800000 */
[----:B------:R-:W-:Y:S02]  /*8030*/  IADD3.X R38, R37, UR9, RZ, P6, !PT ;  /* 0x0000000925267c10 */ /* 0x000fe4000b7fe4ff */
[----:B------:R-:W-:Y:S02]  /*8040*/  ISETP.NE.U32.AND P5, PT, R36, RZ, PT ;  /* 0x000000ff2400720c */ /* 0x000fe40003fa5070 */
[----:B------:R-:W-:-:S05]  /*8050*/  IADD3 R36, P6, R39, 0x80000, RZ ;  /* 0x0008000027247810 */ /* 0x000fca0007fde0ff */
[----:B------:R-:W-:Y:S01]  /*8060*/  IMAD.X R37, RZ, RZ, R38, P6 ;  /* 0x000000ffff257224 */ /* 0x000fe200030e0626 */
[----:B------:R-:W-:-:S05]  /*8070*/  LOP3.LUT P6, RZ, R0, 0x400, RZ, 0xc0, !PT ;  /* 0x0000040000ff7812 */ /* 0x000fca00078cc0ff */
[----:B------:R1:W-:Y:S01]  /*8080*/  LDGSTS.E.BYPASS.128 [R113+0x4000], desc[UR20][R36.64], P5 ;  /* 0x0400000024717fae */ /* 0x0003e2000a901c54 */
[----:B------:R-:W-:Y:S02]  /*8090*/  PLOP3.LUT P5, PT, PT, PT, UP0, 0x40, 0x0 ;  /* 0x000000000000781c */ /* 0x000fe40003fae808 */
[----:B-1----:R-:W-:-:S04]  /*80a0*/  SEL R36, RZ, 0x10, !P6 ;  /* 0x00000010ff247807 */ /* 0x002fc80007000000 */
[----:B------:R-:W-:-:S04]  /*80b0*/  SEL R36, R36, RZ, P5 ;  /* 0x000000ff24247207 */ /* 0x000fc80002800000 */
[----:B------:R-:W-:Y:S02]  /*80c0*/  ISETP.NE.U32.AND P5, PT, R36, RZ, PT ;  /* 0x000000ff2400720c */ /* 0x000fe40003fa5070 */
[----:B------:R-:W-:Y:S02]  /*80d0*/  IADD3 R36, P6, R39, 0x90000, RZ ;  /* 0x0009000027247810 */ /* 0x000fe40007fde0ff */
[----:B------:R-:W-:-:S03]  /*80e0*/  LOP3.LUT P0, RZ, R0, 0x200, RZ, 0xc0, !PT ;  /* 0x0000020000ff7812 */ /* 0x000fc6000780c0ff */
[----:B------:R-:W-:-:S06]  /*80f0*/  IMAD.X R37, RZ, RZ, R38, P6 ;  /* 0x000000ffff257224 */ /* 0x000fcc00030e0626 */
[----:B------:R1:W-:Y:S01]  /*8100*/  LDGSTS.E.BYPASS.128 [R113+0x4400], desc[UR20][R36.64], P5 ;  /* 0x0440000024717fae */ /* 0x0003e2000a901c54 */
[----:B------:R-:W-:Y:S02]  /*8110*/  PLOP3.LUT P5, PT, PT, PT, UP0, 0x40, 0x0 ;  /* 0x000000000000781c */ /* 0x000fe40003fae808 */
[----:B-1----:R-:W-:-:S04]  /*8120*/  SEL R36, RZ, 0x10, !P0 ;  /* 0x00000010ff247807 */ /* 0x002fc80004000000 */
[----:B------:R-:W-:-:S04]  /*8130*/  SEL R36, R36, RZ, P5 ;  /* 0x000000ff24247207 */ /* 0x000fc80002800000 */
        /* <DEDUP_REMOVED lines=36> */
[----:B------:R1:W-:Y:S02]  /*8380*/  LDGSTS.E.BYPASS.128 [R113+0x5800], desc[UR20][R36.64], P5 ;  /* 0x0580000024717fae */ /* 0x0003e4000a901c54 */
[----:B-1----:R-:W-:-:S05]  /*8390*/  IADD3 R36, P5, R39, 0xf0000, RZ ;  /* 0x000f000027247810 */ /* 0x002fca0007fbe0ff */
[----:B------:R-:W-:Y:S01]  /*83a0*/  IMAD.X R37, RZ, RZ, R38, P5 ;  /* 0x000000ffff257224 */ /* 0x000fe200028e0626 */
[----:B------:R-:W-:Y:S02]  /*83b0*/  SEL R38, RZ, 0x10, !P0 ;  /* 0x00000010ff267807 */ /* 0x000fe40004000000 */
[----:B------:R-:W-:-:S04]  /*83c0*/  PLOP3.LUT P5, PT, PT, PT, UP0, 0x40, 0x0 ;  /* 0x000000000000781c */ /* 0x000fc80003fae808 */
[----:B------:R-:W-:-:S04]  /*83d0*/  SEL R38, R38, RZ, P5 ;  /* 0x000000ff26267207 */ /* 0x000fc80002800000 */
[----:B------:R-:W-:Y:S02]  /*83e0*/  ISETP.NE.U32.AND P5, PT, R38, RZ, PT ;  /* 0x000000ff2600720c */ /* 0x000fe40003fa5070 */
[----:B------:R-:W-:-:S11]  /*83f0*/  LOP3.LUT R38, R191, 0x3f, RZ, 0xc0, !PT ;  /* 0x0000003fbf267812 */ /* 0x000fd600078ec0ff */
[----:B------:R1:W-:Y:S04]  /*8400*/  LDGSTS.E.BYPASS.128 [R113+0x5c00], desc[UR20][R36.64], P5 ;  /* 0x05c0000024717fae */ /* 0x0003e8000a901c54 */
[----:B------:R-:W0:Y:S01]  /*8410*/  LDGDEPBAR ;  /* 0x00000000000079af */ /* 0x000e220000000000 */
[----:B-1----:R-:W-:-:S04]  /*8420*/  LOP3.LUT R36, R38, 0x40, RZ, 0xfc, !PT ;  /* 0x0000004026247812 */ /* 0x002fc800078efcff */
[----:B------:R-:W-:-:S05]  /*8430*/  IADD3 R36, P5, R36, UR6, RZ ;  /* 0x0000000624247c10 */ /* 0x000fca000ffbe0ff */
[----:B------:R-:W-:Y:S01]  /*8440*/  IMAD.X R37, RZ, RZ, UR7, P5 ;  /* 0x00000007ff257e24 */ /* 0x000fe2000a8e06ff */
[----:B------:R-:W-:-:S04]  /*8450*/  ISETP.GE.U32.AND P5, PT, R36, UR22, PT ;  /* 0x0000001624007c0c */ /* 0x000fc8000bfa6070 */
[----:B------:R-:W-:-:S04]  /*8460*/  ISETP.GE.AND.EX P5, PT, R37, UR23, PT, P5 ;  /* 0x0000001725007c0c */ /* 0x000fc8000bfa6350 */
[----:B------:R-:W-:Y:S02]  /*8470*/  SEL R36, RZ, 0x4, P5 ;  /* 0x00000004ff247807 */ /* 0x000fe40002800000 */
[----:B------:R-:W-:-:S04]  /*8480*/  PLOP3.LUT P5, PT, PT, PT, UP0, 0x40, 0x0 ;  /* 0x000000000000781c */ /* 0x000fc80003fae808 */
[----:B------:R-:W-:-:S04]  /*8490*/  SEL R36, R36, RZ, P5 ;  /* 0x000000ff24247207 */ /* 0x000fc80002800000 */
[----:B------:R-:W-:Y:S01]  /*84a0*/  ISETP.NE.U32.AND P5, PT, R36, RZ, PT ;  /* 0x000000ff2400720c */ /* 0x000fe20003fa5070 */
[----:B-----5:R-:W-:Y:S01]  /*84b0*/  IMAD.MOV.U32 R36, RZ, RZ, R89 ;  /* 0x000000ffff247224 */ /* 0x020fe200078e0059 */
[----:B------:R-:W-:Y:S01]  /*84c0*/  LEA R38, R38, UR14, 0x2 ;  /* 0x0000000e26267c11 */ /* 0x000fe2000f8e10ff */
[----:B--2---:R-:W-:-:S10]  /*84d0*/  IMAD.MOV.U32 R37, RZ, RZ, R88 ;  /* 0x000000ffff257224 */ /* 0x004fd400078e0058 */
[----:B------:R1:W-:Y:S01]  /*84e0*/  LDGSTS.E [R38+0xf200], desc[UR20][R36.64], P5 ;  /* 0x0f20000024267fae */ /* 0x0003e2000a921854 */
[----:B---3--:R-:W-:Y:S02]  /*84f0*/  IADD3 R70, P5, R41, UR8, RZ ;  /* 0x0000000829467c10 */ /* 0x008fe4000ffbe0ff */
[----:B------:R-:W-:Y:S01]  /*8500*/  ISETP.NE.U32.AND P0, PT, R3, RZ, PT ;  /* 0x000000ff0300720c */ /* 0x000fe20003f05070 */
[----:B------:R-:W0:Y:S01]  /*8510*/  LDGDEPBAR ;  /* 0x00000000000079af */ /* 0x000e220000000000 */
[----:B----4-:R-:W-:Y:S02]  /*8520*/  IADD3.X R71, R40, UR9, RZ, P5, !PT ;  /* 0x0000000928477c10 */ /* 0x010fe4000affe4ff */
[----:B-1----:R-:W-:-:S05]  /*8530*/  IADD3 R36, P5, R70, 0x80000, RZ ;  /* 0x0008000046247810 */ /* 0x002fca0007fbe0ff */
[----:B------:R-:W-:Y:S01]  /*8540*/  IMAD.X R37, RZ, RZ, R71, P5 ;  /* 0x000000ffff257224 */ /* 0x000fe200028e0647 */
[----:B------:R-:W-:-:S04]  /*8550*/  IADD3 R38, P5, R70, 0x90000, RZ ;  /* 0x0009000046267810 */ /* 0x000fc80007fbe0ff */
[----:B------:R-:W-:Y:S01]  /*8560*/  LDGSTS.E.BYPASS.128 [R113+0x6000], desc[UR20][R36.64], P0 ;  /* 0x0600000024717fae */ /* 0x000fe20008101c54 */
[----:B------:R-:W-:Y:S01]  /*8570*/  IMAD.X R39, RZ, RZ, R71, P5 ;  /* 0x000000ffff277224 */ /* 0x000fe200028e0647 */
[----:B------:R-:W-:-:S05]  /*8580*/  IADD3 R40, P5, R70, 0xa0000, RZ ;  /* 0x000a000046287810 */ /* 0x000fca0007fbe0ff */
        /* <DEDUP_REMOVED lines=9> */
[----:B------:R-:W-:Y:S02]  /*8620*/  IADD3 R70, P5, R70, 0xf0000, RZ ;  /* 0x000f000046467810 */ /* 0x000fe40007fbe0ff */
[----:B------:R-:W-:-:S03]  /*8630*/  LOP3.LUT P0, RZ, R0, 0x4000, RZ, 0xc0, !PT ;  /* 0x0000400000ff7812 */ /* 0x000fc6000780c0ff */
[----:B------:R-:W-:Y:S01]  /*8640*/  IMAD.X R71, RZ, RZ, R71, P5 ;  /* 0x000000ffff477224 */ /* 0x000fe200028e0647 */
[----:B------:R-:W-:Y:S02]  /*8650*/  ISETP.NE.U32.AND P5, PT, R96, RZ, PT ;  /* 0x000000ff6000720c */ /* 0x000fe40003fa5070 */
[----:B------:R-:W-:-:S07]  /*8660*/  ISETP.NE.U32.AND P6, PT, R97, RZ, PT ;  /* 0x000000ff6100720c */ /* 0x000fce0003fc5070 */
[----:B------:R-:W-:Y:S04]  /*8670*/  LDGSTS.E.BYPASS.128 [R113+0x6400], desc[UR20][R38.64], P0 ;  /* 0x0640000026717fae */ /* 0x000fe80008101c54 */
[----:B------:R-:W-:Y:S04]  /*8680*/  LDGSTS.E.BYPASS.128 [R113+0x6800], desc[UR20][R40.64], P5 ;  /* 0x0680000028717fae */ /* 0x000fe8000a901c54 */
[----:B------:R-:W-:Y:S04]  /*8690*/  LDGSTS.E.BYPASS.128 [R113+0x6c00], desc[UR20][R42.64], P6 ;  /* 0x06c000002a717fae */ /* 0x000fe8000b101c54 */
[----:B------:R-:W-:Y:S04]  /*86a0*/  LDGSTS.E.BYPASS.128 [R113+0x7000], desc[UR20][R64.64], P4 ;  /* 0x0700000040717fae */ /* 0x000fe8000a101c54 */
[----:B------:R-:W-:Y:S04]  /*86b0*/  LDGSTS.E.BYPASS.128 [R113+0x7400], desc[UR20][R66.64], P3 ;  /* 0x0740000042717fae */ /* 0x000fe80009901c54 */
[----:B------:R-:W-:Y:S04]  /*86c0*/  LDGSTS.E.BYPASS.128 [R113+0x7800], desc[UR20][R68.64], P2 ;  /* 0x0780000044717fae */ /* 0x000fe80009101c54 */
[----:B------:R-:W-:Y:S04]  /*86d0*/  LDGSTS.E.BYPASS.128 [R113+0x7c00], desc[UR20][R70.64], P1 ;  /* 0x07c0000046717fae */ /* 0x000fe80008901c54 */
[----:B------:R-:W0:Y:S01]  /*86e0*/  LDGDEPBAR ;  /* 0x00000000000079af */ /* 0x000e220000000000 */
[----:B------:R-:W-:-:S04]  /*86f0*/  LOP3.LUT R0, R0, 0xffffdfff, RZ, 0xc0, !PT ;  /* 0xffffdfff00007812 */ /* 0x000fc800078ec0ff */
[----:B------:R-:W-:Y:S02]  /*8700*/  @P0 LOP3.LUT R0, R0, 0x2000, RZ, 0xfc, !PT ;  /* 0x0000200000000812 */ /* 0x000fe400078efcff */
[----:B------:R-:W-:Y:S01]  /*8710*/  ISETP.NE.U32.AND P0, PT, R3, RZ, PT ;  /* 0x000000ff0300720c */ /* 0x000fe20003f05070 */
[----:B------:R-:W-:Y:S01]  /*8720*/  BAR.SYNC.DEFER_BLOCKING 0x0 ;  /* 0x0000000000007b1d */ /* 0x000fe20000010000 */
[C---:B------:R-:W-:Y:S06]  /*8730*/  HMMA.16816.F32.BF16 R108, R44.reuse, R110, R220 ;  /* 0x0000006e2c6c723c */ /* 0x040fec00000418dc */
[C---:B------:R-:W-:Y:S05]  /*8740*/  HMMA.16816.F32.BF16 R100, R44.reuse, R102, R244 ;  /* 0x000000662c64723c */ /* 0x040fea00000418f4 */
[----:B------:R-:W-:Y:S01]  /*8750*/  @!PT LDS RZ, [RZ] ;  /* 0x00000000fffff984 */ /* 0x000fe20000000800 */
[----:B------:R-:W-:Y:S01]  /*8760*/  @!PT LDS RZ, [RZ] ;  /* 0x00000000fffff984 */ /* 0x000fe20000000800 */
[----:B------:R-:W-:Y:S01]  /*8770*/  @!PT LDS RZ, [RZ] ;  /* 0x00000000fffff984 */ /* 0x000fe20000000800 */
[----:B------:R-:W-:Y:S01]  /*8780*/  LDGSTS.E.BYPASS.128 [R113+0x8000], desc[UR20][R36.64+0x80], P0 ;  /* 0x0800008024717fae */ /* 0x000fe20008101c54 */
[----:B------:R-:W-:Y:S01]  /*8790*/  LOP3.LUT P0, RZ, R0, 0x2000, RZ, 0xc0, !PT ;  /* 0x0000200000ff7812 */ /* 0x000fe2000780c0ff */
[----:B------:R-:W-:-:S12]  /*87a0*/  HMMA.16816.F32.BF16 R96, R44, R98, R208 ;  /* 0x000000622c60723c */ /* 0x000fd800000418d0 */
[----:B------:R1:W-:Y:S04]  /*87b0*/  LDGSTS.E.BYPASS.128 [R113+0x8400], desc[UR20][R38.64+0x80], P0 ;  /* 0x0840008026717fae */ /* 0x0003e80008101c54 */
[----:B------:R-:W-:Y:S04]  /*87c0*/  LDGSTS.E.BYPASS.128 [R113+0x8800], desc[UR20][R40.64+0x80], P5 ;  /* 0x0880008028717fae */ /* 0x000fe8000a901c54 */
[----:B------:R2:W-:Y:S01]  /*87d0*/  LDGSTS.E.BYPASS.128 [R113+0x8c00], desc[UR20][R42.64+0x80], P6 ;  /* 0x08c000802a717fae */ /* 0x0005e2000b101c54 */
[C---:B-1----:R-:W-:Y:S03]  /*87e0*/  HMMA.16816.F32.BF16 R36, R44.reuse, R114, R248 ;  /* 0x000000722c24723c */ /* 0x042fe600000418f8 */
[----:B------:R-:W-:Y:S04]  /*87f0*/  LDGSTS.E.BYPASS.128 [R113+0x9000], desc[UR20][R64.64+0x80], P4 ;  /* 0x0900008040717fae */ /* 0x000fe8000a101c54 */
[----:B------:R1:W-:Y:S01]  /*8800*/  LDGSTS.E.BYPASS.128 [R113+0x9400], desc[UR20][R66.64+0x80], P3 ;  /* 0x0940008042717fae */ /* 0x0003e20009901c54 */
[C---:B--2---:R-:W-:Y:S03]  /*8810*/  HMMA.16816.F32.BF16 R40, R44.reuse, R94, R212 ;  /* 0x0000005e2c28723c */ /* 0x044fe600000418d4 */
[----:B------:R-:W-:Y:S04]  /*8820*/  LDGSTS.E.BYPASS.128 [R113+0x9800], desc[UR20][R68.64+0x80], P2 ;  /* 0x0980008044717fae */ /* 0x000fe80009101c54 */
[----:B------:R2:W-:Y:S01]  /*8830*/  LDGSTS.E.BYPASS.128 [R113+0x9c00], desc[UR20][R70.64+0x80], P1 ;  /* 0x09c0008046717fae */ /* 0x0005e20008901c54 */
[----:B------:R-:W-:Y:S01]  /*8840*/  HMMA.16816.F32.BF16 R44, R44, R90, R216 ;  /* 0x0000005a2c2c723c */ /* 0x000fe200000418d8 */
[----:B------:R-:W-:Y:S01]  /*8850*/  IADD3 R89, P1, R89, 0x2000, RZ ;  /* 0x0000200059597810 */ /* 0x000fe20007f3e0ff */
[----:B------:R-:W-:Y:S01]  /*8860*/  UIADD3 UR4, UP0, UR4, 0x1, URZ ;  /* 0x0000000104047890 */ /* 0x000fe2000ff1e03f */
[----:B------:R-:W0:Y:S03]  /*8870*/  LDGDEPBAR ;  /* 0x00000000000079af */ /* 0x000e260000000000 */
[----:B------:R-:W-:Y:S01]  /*8880*/  IMAD.X R88, RZ, RZ, R88, P1 ;  /* 0x000000ffff587224 */ /* 0x000fe200008e0658 */
[----:B------:R-:W-:Y:S01]  /*8890*/  STL [R1+0x54], R89 ;  /* 0x0000545901007387 */ /* 0x000fe20000100800 */
[C---:B-1----:R-:W-:Y:S03]  /*88a0*/  HMMA.16816.F32.BF16 R64, R84.reuse, R168, R232 ;  /* 0x000000a85440723c */ /* 0x042fe600000418e8 */
[----:B------:R1:W-:Y:S03]  /*88b0*/  STL [R1+0x50], R88 ;  /* 0x0000505801007387 */ /* 0x0003e60000100800 */
[----:B--2---:R-:W-:Y:S01]  /*88c0*/  HMMA.16816.F32.BF16 R68, R84, R140, R236 ;  /* 0x0000008c5444723c */ /* 0x004fe200000418ec */
[----:B------:R-:W-:-:S05]  /*88d0*/  UIADD3.X UR5, URZ, UR5, URZ, UP0, !UPT ;  /* 0x000000053f057290 */ /* 0x000fca00087fe43f */
[----:B------:R-:W-:Y:S01]  /*88e0*/  HMMA.16816.F32.BF16 R60, R84, R164, R60 ;  /* 0x000000a4543c723c */ /* 0x000fe2000004183c */
[----:B------:R-:W-:-:S05]  /*88f0*/  UISETP.NE.U32.AND UP0, UPT, UR18, UR4, UPT ;  /* 0x000000041200728c */ /* 0x000fca000bf05070 */
[C---:B-1----:R-:W-:Y:S06]  /*8900*/  HMMA.16816.F32.BF16 R88, R84.reuse, R136, R240 ;  /* 0x000000885458723c */ /* 0x042fec00000418f0 */
[C---:B------:R-:W-:Y:S06]  /*8910*/  HMMA.16816.F32.BF16 R56, R84.reuse, R160, R56 ;  /* 0x000000a05438723c */ /* 0x040fec0000041838 */
[C---:B------:R-:W-:Y:S06]  /*8920*/  HMMA.16816.F32.BF16 R196, R84.reuse, R156, R228 ;  /* 0x0000009c54c4723c */ /* 0x040fec00000418e4 */
[C---:B------:R-:W-:Y:S06]  /*8930*/  HMMA.16816.F32.BF16 R208, R84.reuse, R152, R224 ;  /* 0x0000009854d0723c */ /* 0x040fec00000418e0 */
[----:B------:R-:W-:Y:S06]  /*8940*/  HMMA.16816.F32.BF16 R204, R84, R148, R204 ;  /* 0x0000009454cc723c */ /* 0x000fec00000418cc */
[----:B------:R-:W-:Y:S06]  /*8950*/  HMMA.16816.F32.BF16 R192, R80, R140, R24 ;  /* 0x0000008c50c0723c */ /* 0x000fec0000041818 */
[C---:B------:R-:W-:Y:S06]  /*8960*/  HMMA.16816.F32.BF16 R8, R48.reuse, R136, R8 ;  /* 0x000000883008723c */ /* 0x040fec0000041808 */
[C---:B------:R-:W-:Y:S06]  /*8970*/  HMMA.16816.F32.BF16 R4, R48.reuse, R140, R4 ;  /* 0x0000008c3004723c */ /* 0x040fec0000041804 */
[C---:B------:R-:W-:Y:S06]  /*8980*/  HMMA.16816.F32.BF16 R104, R48.reuse, R168, R104 ;  /* 0x000000a83068723c */ /* 0x040fec0000041868 */
[C---:B------:R-:W-:Y:S06]  /*8990*/  HMMA.16816.F32.BF16 R116, R48.reuse, R164, R116 ;  /* 0x000000a43074723c */ /* 0x040fec0000041874 */
[C---:B------:R-:W-:Y:S06]  /*89a0*/  HMMA.16816.F32.BF16 R120, R48.reuse, R160, R120 ;  /* 0x000000a03078723c */ /* 0x040fec0000041878 */
[C---:B------:R-:W-:Y:S06]  /*89b0*/  HMMA.16816.F32.BF16 R124, R48.reuse, R156, R124 ;  /* 0x0000009c307c723c */ /* 0x040fec000004187c */
[----:B------:R-:W-:Y:S06]  /*89c0*/  HMMA.16816.F32.BF16 R128, R48, R152, R128 ;  /* 0x000000983080723c */ /* 0x000fec0000041880 */
[C---:B------:R-:W-:Y:S06]  /*89d0*/  HMMA.16816.F32.BF16 R200, R80.reuse, R136, R200 ;  /* 0x0000008850c8723c */ /* 0x040fec00000418c8 */
[C---:B------:R-:W-:Y:S06]  /*89e0*/  HMMA.16816.F32.BF16 R188, R80.reuse, R168, R52 ;  /* 0x000000a850bc723c */ /* 0x040fec0000041834 */
[C---:B------:R-:W-:Y:S06]  /*89f0*/  HMMA.16816.F32.BF16 R180, R80.reuse, R164, R180 ;  /* 0x000000a450b4723c */ /* 0x040fec00000418b4 */
[C---:B------:R-:W-:Y:S06]  /*8a00*/  HMMA.16816.F32.BF16 R24, R80.reuse, R160, R184 ;  /* 0x000000a05018723c */ /* 0x040fec00000418b8 */
[C---:B------:R-:W-:Y:S06]  /*8a10*/  HMMA.16816.F32.BF16 R20, R80.reuse, R156, R20 ;  /* 0x0000009c5014723c */ /* 0x040fec0000041814 */
[C---:B------:R-:W-:Y:S06]  /*8a20*/  HMMA.16816.F32.BF16 R16, R80.reuse, R152, R16 ;  /* 0x000000985010723c */ /* 0x040fec0000041810 */
[-C--:B------:R-:W-:Y:S06]  /*8a30*/  HMMA.16816.F32.BF16 R12, R80, R148.reuse, R12 ;  /* 0x00000094500c723c */ /* 0x080fec000004180c */
[----:B------:R-:W-:Y:S06]  /*8a40*/  HMMA.16816.F32.BF16 R176, R48, R148, R176 ;  /* 0x0000009430b0723c */ /* 0x000fec00000418b0 */
[C---:B------:R-:W-:Y:S06]  /*8a50*/  HMMA.16816.F32.BF16 R84, R28.reuse, R164, R108 ;  /* 0x000000a41c54723c */ /* 0x040fec000004186c */
[C---:B------:R-:W-:Y:S06]  /*8a60*/  HMMA.16816.F32.BF16 R92, R28.reuse, R160, R100 ;  /* 0x000000a01c5c723c */ /* 0x040fec0000041864 */
[C---:B------:R-:W-:Y:S06]  /*8a70*/  HMMA.16816.F32.BF16 R172, R28.reuse, R136, R172 ;  /* 0x000000881cac723c */ /* 0x040fec00000418ac */
[C---:B------:R-:W-:Y:S06]  /*8a80*/  HMMA.16816.F32.BF16 R112, R28.reuse, R140, R32 ;  /* 0x0000008c1c70723c */ /* 0x040fec0000041820 */
[C---:B------:R-:W-:Y:S06]  /*8a90*/  HMMA.16816.F32.BF16 R80, R28.reuse, R168, R36 ;  /* 0x000000a81c50723c */ /* 0x040fec0000041824 */
[C---:B------:R-:W-:Y:S06]  /*8aa0*/  HMMA.16816.F32.BF16 R96, R28.reuse, R156, R96 ;  /* 0x0000009c1c60723c */ /* 0x040fec0000041860 */
[C---:B------:R-:W-:Y:S06]  /*8ab0*/  HMMA.16816.F32.BF16 R100, R28.reuse, R152, R40 ;  /* 0x000000981c64723c */ /* 0x040fec0000041828 */
[----:B------:R-:W-:Y:S01]  /*8ac0*/  HMMA.16816.F32.BF16 R108, R28, R148, R44 ;  /* 0x000000941c6c723c */ /* 0x000fe2000004182c */
[----:B------:R-:W-:-:S06]  /*8ad0*/  UISETP.NE.AND.EX UP0, UPT, URZ, UR5, UPT, UP0 ;  /* 0x000000053f00728c */ /* 0x000fcc000bf05300 */
[----:B------:R-:W-:Y:S01]  /*8ae0*/  PLOP3.LUT P1, PT, PT, PT, UP0, 0x80, 0x0 ;  /* 0x000000000000781c */ /* 0x000fe20003f2f008 */
[----:B------:R-:W-:Y:S02]  /*8af0*/  UIADD3.X UR7, URZ, UR7, URZ, UP1, !UPT ;  /* 0x000000073f077290 */ /* 0x000fe40008ffe43f */
[----:B------:R-:W-:Y:S01]  /*8b00*/  UIADD3 UR8, UP1, UR8, 0x80000, URZ ;  /* 0x0008000008087890 */ /* 0x000fe2000ff3e03f */
[----:B------:R-:W-:Y:S01]  /*8b10*/  HMMA.16816.F32.BF16 R8, R132, R138, R8 ;  /* 0x0000008a8408723c */ /* 0x000fe20000041808 */
[----:B------:R-:W-:Y:S02]  /*8b20*/  UMOV UR6, UR19 ;  /* 0x0000001300067c82 */ /* 0x000fe40008000000 */
[----:B------:R-:W-:-:S03]  /*8b30*/  UIADD3.X UR9, URZ, UR9, URZ, UP1, !UPT ;  /* 0x000000093f097290 */ /* 0x000fc60008ffe43f */
[----:B------:R-:W-:Y:S01]  /*8b40*/  HMMA.16816.F32.BF16 R4, R132, R142, R4 ;  /* 0x0000008e8404723c */ /* 0x000fe20000041804 */
[----:B------:R-:W-:-:S05]  /*8b50*/  LOP3.LUT P0, RZ, R0, 0x1000, RZ, 0xc0, !PT ;  /* 0x0000100000ff7812 */ /* 0x000fca000780c0ff */
        /* <DEDUP_REMOVED lines=19> */
[-C--:B------:R-:W-:Y:S06]  /*8c90*/  HMMA.16816.F32.BF16 R132, R132, R150.reuse, R176 ;  /* 0x000000968484723c */ /* 0x080fec00000418b0 */
        /* <DEDUP_REMOVED lines=10> */
[----:B------:R-:W-:-:S08]  /*8d40*/  NOP ;  /* 0x0000000000007918 */ /* 0x000fd00000000000 */
[----:B------:R-:W-:-:S15]  /*8d50*/  @P1 BRA `(.L_x_2) ;  /* 0xffffff9c00f81947 */ /* 0x000fde000383ffff */
.L_x_1:
[----:B------:R-:W2:Y:S01]  /*8d60*/  LDL.LU R72, [R1+0xa4] ;  /* 0x0000a40001487983 */ /* 0x000ea20000300800 */
[----:B------:R-:W1:Y:S01]  /*8d70*/  S2UR UR5, SR_CgaCtaId ;  /* 0x00000000000579c3 */ /* 0x000e620000008800 */
[----:B------:R-:W-:Y:S01]  /*8d80*/  UMOV UR4, 0x400 ;  /* 0x0000040000047882 */ /* 0x000fe20000000000 */
[----:B------:R-:W-:-:S04]  /*8d90*/  DEPBAR.LE SB0, 0x0 ;  /* 0x000080000000791a */ /* 0x000fc80000000000 */
[----:B------:R-:W3:Y:S04]  /*8da0*/  LDL.LU R77, [R1+0xe8] ;  /* 0x0000e800014d7983 */ /* 0x000ee80000300800 */
[----:B------:R-:W4:Y:S04]  /*8db0*/  LDL.LU R76, [R1+0xe4] ;  /* 0x0000e400014c7983 */ /* 0x000f280000300800 */
[----:B------:R-:W5:Y:S04]  /*8dc0*/  LDL.LU R75, [R1+0xe0] ;  /* 0x0000e000014b7983 */ /* 0x000f680000300800 */
[----:B------:R-:W5:Y:S04]  /*8dd0*/  LDL.LU R74, [R1+0xdc] ;  /* 0x0000dc00014a7983 */ /* 0x000f680000300800 */
[----:B------:R-:W5:Y:S04]  /*8de0*/  LDL.LU R82, [R1+0xd8] ;  /* 0x0000d80001527983 */ /* 0x000f680000300800 */
[----:B------:R-:W5:Y:S04]  /*8df0*/  LDL.LU R81, [R1+0xd4] ;  /* 0x0000d40001517983 */ /* 0x000f680000300800 */
[----:B------:R-:W5:Y:S04]  /*8e00*/  LDL.LU R80, [R1+0xd0] ;  /* 0x0000d00001507983 */ /* 0x000f680000300800 */
[----:B------:R-:W5:Y:S01]  /*8e10*/  LDL.LU R79, [R1+0xcc] ;  /* 0x0000cc00014f7983 */ /* 0x000f620000300800 */
[----:B-1----:R-:W-:-:S02]  /*8e20*/  ULEA UR4, UR5, UR4, 0x18 ;  /* 0x0000000405047291 */ /* 0x002fc4000f8ec03f */
[----:B------:R-:W-:Y:S01]  /*8e30*/  USHF.R.S32.HI UR6, URZ, 0x1f, UR12 ;  /* 0x0000001f3f067899 */ /* 0x000fe2000801140c */
[----:B------:R-:W1:Y:S01]  /*8e40*/  S2R R96, SR_TID.X ;  /* 0x0000000000607919 */ /* 0x000e620000002100 */
[----:B------:R-:W1:Y:S04]  /*8e50*/  S2R R78, SR_TID.X ;  /* 0x00000000004e7919 */ /* 0x000e680000002100 */
[----:B------:R-:W-:Y:S01]  /*8e60*/  IMAD.U32 R95, RZ, RZ, UR6 ;  /* 0x00000006ff5f7e24 */ /* 0x000fe2000f8e00ff */
[----:B------:R-:W-:Y:S01]  /*8e70*/  BAR.SYNC.DEFER_BLOCKING 0x0 ;  /* 0x0000000000007b1d */ /* 0x000fe20000010000 */
[----:B--2---:R-:W-:-:S04]  /*8e80*/  SHF.R.U32.HI R0, RZ, 0x2, R72 ;  /* 0x00000002ff007819 */ /* 0x004fc80000011648 */
[----:B------:R-:W-:Y:S02]  /*8e90*/  LOP3.LUT R0, R0, 0x1fc, RZ, 0xc0, !PT ;  /* 0x000001fc00007812 */ /* 0x000fe400078ec0ff */
[----:B---3--:R-:W-:-:S03]  /*8ea0*/  SHF.R.U32.HI R2, RZ, 0x2, R77 ;  /* 0x00000002ff027819 */ /* 0x008fc6000001164d */
[----:B------:R-:W-:Y:S01]  /*8eb0*/  VIADD R0, R0, UR4 ;  /* 0x0000000400007c36 */ /* 0x000fe20008000000 */
[----:B----4-:R-:W-:-:S03]  /*8ec0*/  SHF.R.U32.HI R3, RZ, 0x2, R76 ;  /* 0x00000002ff037819 */ /* 0x010fc6000001164c */
[----:B------:R-:W-:Y:S01]  /*8ed0*/  IMAD R0, R72, 0x4, R0 ;  /* 0x0000000448007824 */ /* 0x000fe200078e0200 */
[----:B------:R-:W-:Y:S02]  /*8ee0*/  LOP3.LUT R2, R2, 0x1fc, RZ, 0xc0, !PT ;  /* 0x000001fc02027812 */ /* 0x000fe400078ec0ff */
[----:B-----5:R-:W-:Y:S02]  /*8ef0*/  SHF.R.U32.HI R72, RZ, 0x2, R75 ;  /* 0x00000002ff487819 */ /* 0x020fe4000001164b */
[----:B------:R-:W-:Y:S01]  /*8f00*/  LOP3.LUT R3, R3, 0x1fc, RZ, 0xc0, !PT ;  /* 0x000001fc03037812 */ /* 0x000fe200078ec0ff */
[----:B------:R-:W-:Y:S01]  /*8f10*/  VIADD R2, R2, UR4 ;  /* 0x0000000402027c36 */ /* 0x000fe20008000000 */
[----:B------:R-:W-:Y:S01]  /*8f20*/  SHF.R.U32.HI R73, RZ, 0x2, R74 ;  /* 0x00000002ff497819 */ /* 0x000fe2000001164a */
[----:B------:R-:W-:Y:S01]  /*8f30*/  STS.64 [R0], R88 ;  /* 0x0000005800007388 */ /* 0x000fe20000000a00 */
[----:B------:R-:W-:Y:S01]  /*8f40*/  LOP3.LUT R72, R72, 0x1f0, RZ, 0xc0, !PT ;  /* 0x000001f048487812 */ /* 0x000fe200078ec0ff */
[----:B------:R-:W-:Y:S01]  /*8f50*/  VIADD R3, R3, UR4 ;  /* 0x0000000403037c36 */ /* 0x000fe20008000000 */
[----:B------:R-:W-:Y:S01]  /*8f60*/  LOP3.LUT R73, R73, 0x1f0, RZ, 0xc0, !PT ;  /* 0x000001f049497812 */ /* 0x000fe200078ec0ff */
[----:B------:R-:W-:-:S02]  /*8f70*/  IMAD R2, R77, 0x4, R2 ;  /* 0x000000044d027824 */ /* 0x000fc400078e0202 */
[----:B------:R-:W-:Y:S02]  /*8f80*/  VIADD R72, R72, UR4 ;  /* 0x0000000448487c36 */ /* 0x000fe40008000000 */
[----:B------:R-:W-:Y:S01]  /*8f90*/  VIADD R73, R73, UR4 ;  /* 0x0000000449497c36 */ /* 0x000fe20008000000 */
[----:B------:R-:W-:Y:S01]  /*8fa0*/  STS.64 [R2], R90 ;  /* 0x0000005a02007388 */ /* 0x000fe20000000a00 */
[----:B------:R-:W-:Y:S01]  /*8fb0*/  IMAD R72, R75, 0x4, R72 ;  /* 0x000000044b487824 */ /* 0x000fe200078e0248 */
[----:B------:R-:W-:Y:S01]  /*8fc0*/  SHF.R.U32.HI R75, RZ, 0x2, R81 ;  /* 0x00000002ff4b7819 */ /* 0x000fe20000011651 */
[----:B------:R-:W-:Y:S01]  /*8fd0*/  IMAD R73, R74, 0x4, R73 ;  /* 0x000000044a497824 */ /* 0x000fe200078e0249 */
[----:B------:R-:W-:Y:S01]  /*8fe0*/  SHF.R.U32.HI R74, RZ, 0x2, R82 ;  /* 0x00000002ff4a7819 */ /* 0x000fe20000011652 */
[----:B------:R-:W-:Y:S01]  /*8ff0*/  IMAD R3, R76, 0x4, R3 ;  /* 0x000000044c037824 */ /* 0x000fe200078e0203 */
[----:B------:R-:W-:Y:S01]  /*9000*/  SHF.R.U32.HI R76, RZ, 0x2, R80 ;  /* 0x00000002ff4c7819 */ /* 0x000fe20000011650 */
[----:B------:R2:W-:Y:S01]  /*9010*/  STS.64 [R0+0x20], R68 ;  /* 0x0000204400007388 */ /* 0x0005e20000000a00 */
[----:B------:R-:W-:-:S02]  /*9020*/  SHF.R.U32.HI R77, RZ, 0x2, R79 ;  /* 0x00000002ff4d7819 */ /* 0x000fc4000001164f */
[----:B------:R-:W-:Y:S01]  /*9030*/  LOP3.LUT R74, R74, 0x1f0, RZ, 0xc0, !PT ;  /* 0x000001f04a4a7812 */ /* 0x000fe200078ec0ff */
[----:B------:R-:W-:Y:S01]  /*9040*/  STS.64 [R3], R70 ;  /* 0x0000004603007388 */ /* 0x000fe20000000a00 */
[----:B------:R-:W-:Y:S02]  /*9050*/  LOP3.LUT R75, R75, 0x1f0, RZ, 0xc0, !PT ;  /* 0x000001f04b4b7812 */ /* 0x000fe400078ec0ff */
[----:B------:R-:W-:Y:S01]  /*9060*/  LOP3.LUT R76, R76, 0x1f0, RZ, 0xc0, !PT ;  /* 0x000001f04c4c7812 */ /* 0x000fe200078ec0ff */
[----:B------:R-:W-:Y:S01]  /*9070*/  VIADD R74, R74, UR4 ;  /* 0x000000044a4a7c36 */ /* 0x000fe20008000000 */
[----:B------:R-:W-:Y:S01]  /*9080*/  LOP3.LUT R77, R77, 0x1f0, RZ, 0xc0, !PT ;  /* 0x000001f04d4d7812 */ /* 0x000fe200078ec0ff */
[----:B------:R-:W-:Y:S01]  /*9090*/  VIADD R75, R75, UR4 ;  /* 0x000000044b4b7c36 */ /* 0x000fe20008000000 */
[----:B------:R-:W-:Y:S01]  /*90a0*/  STS.64 [R0+0x40], R64 ;  /* 0x0000404000007388 */ /* 0x000fe20000000a00 */
[----:B------:R-:W-:Y:S02]  /*90b0*/  VIADD R76, R76, UR4 ;  /* 0x000000044c4c7c36 */ /* 0x000fe40008000000 */
[----:B------:R-:W-:Y:S01]  /*90c0*/  VIADD R77, R77, UR4 ;  /* 0x000000044d4d7c36 */ /* 0x000fe20008000000 */
[----:B------:R-:W-:Y:S01]  /*90d0*/  STS.64 [R72], R66 ;  /* 0x0000004248007388 */ /* 0x000fe20000000a00 */
[----:B------:R-:W-:-:S02]  /*90e0*/  IMAD R74, R82, 0x4, R74 ;  /* 0x00000004524a7824 */ /* 0x000fc400078e024a */
[----:B------:R-:W-:Y:S01]  /*90f0*/  IMAD R75, R81, 0x4, R75 ;  /* 0x00000004514b7824 */ /* 0x000fe200078e024b */
[----:B------:R-:W-:Y:S01]  /*9100*/  STS.64 [R0+0x60], R60 ;  /* 0x0000603c00007388 */ /* 0x000fe20000000a00 */
[----:B------:R-:W-:Y:S02]  /*9110*/  IMAD R84, R80, 0x4, R76 ;  /* 0x0000000450547824 */ /* 0x000fe400078e024c */
[----:B------:R-:W-:Y:S01]  /*9120*/  IMAD R85, R79, 0x4, R77 ;  /* 0x000000044f557824 */ /* 0x000fe200078e024d */
[----:B------:R-:W-:Y:S01]  /*9130*/  STS.64 [R73], R62 ;  /* 0x0000003e49007388 */ /* 0x000fe20000000a00 */
[----:B-1----:R-:W-:Y:S02]  /*9140*/  IMAD.SHL.U32 R76, R96, 0x4, RZ ;  /* 0x00000004604c7824 */ /* 0x002fe400078e00ff */
[----:B------:R-:W-:Y:S01]  /*9150*/  IMAD.U32 R77, RZ, RZ, UR12 ;  /* 0x0000000cff4d7e24 */ /* 0x000fe2000f8e00ff */
[----:B------:R-:W-:Y:S04]  /*9160*/  STS.64 [R0+0x80], R56 ;  /* 0x0000803800007388 */ /* 0x000fe80000000a00 */
[----:B------:R-:W-:Y:S01]  /*9170*/  STS.64 [R74], R58 ;  /* 0x0000003a4a007388 */ /* 0x000fe20000000a00 */
[----:B------:R-:W-:-:S02]  /*9180*/  LOP3.LUT R94, R77, 0x3c, R76, 0xf8, !PT ;  /* 0x0000003c4d5e7812 */ /* 0x000fc400078ef84c */
[----:B------:R-:W-:Y:S01]  /*9190*/  LOP3.LUT R76, R76, 0xfc, RZ, 0xc0, !PT ;  /* 0x000000fc4c4c7812 */ /* 0x000fe200078ec0ff */
[----:B------:R-:W-:Y:S01]  /*91a0*/  STS.64 [R0+0xa0], R52 ;  /* 0x0000a03400007388 */ /* 0x000fe20000000a00 */
[----:B------:R-:W-:Y:S02]  /*91b0*/  SHF.R.U32.HI R77, RZ, 0x2, R78 ;  /* 0x00000002ff4d7819 */ /* 0x000fe4000001164e */
[C---:B------:R-:W-:Y:S01]  /*91c0*/  LOP3.LUT R78, R76.reuse, 0x100, RZ, 0xfc, !PT ;  /* 0x000001004c4e7812 */ /* 0x040fe200078efcff */
[----:B------:R-:W-:Y:S01]  /*91d0*/  STS.64 [R75], R54 ;  /* 0x000000364b007388 */ /* 0x000fe20000000a00 */
[C---:B------:R-:W-:Y:S02]  /*91e0*/  LOP3.LUT R79, R76.reuse, 0x200, RZ, 0xfc, !PT ;  /* 0x000002004c4f7812 */ /* 0x040fe400078efcff */
[C---:B------:R-:W-:Y:S01]  /*91f0*/  LOP3.LUT R80, R76.reuse, 0x300, RZ, 0xfc, !PT ;  /* 0x000003004c507812 */ /* 0x040fe200078efcff */
[----:B------:R-:W-:Y:S01]  /*9200*/  STS.64 [R0+0xc0], R48 ;  /* 0x0000c03000007388 */ /* 0x000fe20000000a00 */
[----:B------:R-:W-:-:S02]  /*9210*/  LOP3.LUT R81, R76, 0x400, RZ, 0xfc, !PT ;  /* 0x000004004c517812 */ /* 0x000fc400078efcff */
[C---:B------:R-:W-:Y:S01]  /*9220*/  LOP3.LUT R82, R76.reuse, 0x500, RZ, 0xfc, !PT ;  /* 0x000005004c527812 */ /* 0x040fe200078efcff */
[----:B------:R-:W-:Y:S01]  /*9230*/  STS.64 [R84], R50 ;  /* 0x0000003254007388 */ /* 0x000fe20000000a00 */
[C---:B------:R-:W-:Y:S02]  /*9240*/  LOP3.LUT R83, R76.reuse, 0x600, RZ, 0xfc, !PT ;  /* 0x000006004c537812 */ /* 0x040fe400078efcff */
[----:B------:R-:W-:Y:S01]  /*9250*/  LOP3.LUT R86, R76, 0x700, RZ, 0xfc, !PT ;  /* 0x000007004c567812 */ /* 0x000fe200078efcff */
[----:B------:R-:W-:Y:S01]  /*9260*/  STS.64 [R0+0xe0], R44 ;  /* 0x0000e02c00007388 */ /* 0x000fe20000000a00 */
[----:B------:R-:W-:Y:S02]  /*9270*/  SHF.R.U32.HI R78, RZ, 0x2, R78 ;  /* 0x00000002ff4e7819 */ /* 0x000fe4000001164e */
[----:B------:R-:W-:Y:S01]  /*9280*/  SHF.R.U32.HI R79, RZ, 0x2, R79 ;  /* 0x00000002ff4f7819 */ /* 0x000fe2000001164f */
[----:B------:R-:W-:Y:S01]  /*9290*/  STS.64 [R85], R46 ;  /* 0x0000002e55007388 */ /* 0x000fe20000000a00 */
[----:B------:R-:W-:-:S02]  /*92a0*/  SHF.R.U32.HI R80, RZ, 0x2, R80 ;  /* 0x00000002ff507819 */ /* 0x000fc40000011650 */
[----:B------:R-:W-:Y:S02]  /*92b0*/  SHF.R.U32.HI R81, RZ, 0x2, R81 ;  /* 0x00000002ff517819 */ /* 0x000fe40000011651 */
[----:B------:R-:W-:Y:S02]  /*92c0*/  SHF.R.U32.HI R82, RZ, 0x2, R82 ;  /* 0x00000002ff527819 */ /* 0x000fe40000011652 */
[----:B------:R-:W-:Y:S02]  /*92d0*/  SHF.R.U32.HI R83, RZ, 0x2, R83 ;  /* 0x00000002ff537819 */ /* 0x000fe40000011653 */
[----:B--2---:R-:W-:Y:S02]  /*92e0*/  SHF.R.U32.HI R68, RZ, 0x2, R86 ;  /* 0x00000002ff447819 */ /* 0x004fe40000011656 */
[----:B------:R-:W-:Y:S02]  /*92f0*/  LOP3.LUT R77, R77, 0xc, RZ, 0xc0, !PT ;  /* 0x0000000c4d4d7812 */ /* 0x000fe400078ec0ff */
[----:B------:R-:W-:-:S02]  /*9300*/  LOP3.LUT R78, R78, 0x70, RZ, 0xc0, !PT ;  /* 0x000000704e4e7812 */ /* 0x000fc400078ec0ff */
[----:B------:R-:W-:Y:S02]  /*9310*/  LOP3.LUT R79, R79, 0xb0, RZ, 0xc0, !PT ;  /* 0x000000b04f4f7812 */ /* 0x000fe400078ec0ff */
[----:B------:R-:W-:Y:S01]  /*9320*/  LOP3.LUT R80, R80, 0xf0, RZ, 0xc0, !PT ;  /* 0x000000f050507812 */ /* 0x000fe200078ec0ff */
[----:B------:R-:W-:Y:S01]  /*9330*/  VIADD R87, R78, UR4 ;  /* 0x000000044e577c36 */ /* 0x000fe20008000000 */
        /* <DEDUP_REMOVED lines=8> */
[----:B------:R-:W-:Y:S01]  /*93c0*/  LEA R77, R77, UR4, 0x2 ;  /* 0x000000044d4d7c11 */ /* 0x000fe2000f8e10ff */
[----:B------:R-:W-:Y:S01]  /*93d0*/  VIADD R83, R83, UR4 ;  /* 0x0000000453537c36 */ /* 0x000fe20008000000 */
[----:B------:R-:W-:Y:S01]  /*93e0*/  ISETP.GE.U32.AND P0, PT, R94, 0x80, PT ;  /* 0x000000805e00780c */ /* 0x000fe20003f06070 */
[----:B------:R-:W-:Y:S01]  /*93f0*/  VIADD R93, R68, UR4 ;  /* 0x00000004445d7c36 */ /* 0x000fe20008000000 */
[----:B------:R-:W-:Y:S01]  /*9400*/  ULDC.64 UR4, c[0x0][0x240] ;  /* 0x0000900000047ab9 */ /* 0x000fe20000000a00 */
[C---:B------:R-:W-:Y:S01]  /*9410*/  IMAD R86, R76.reuse, 0x4, R77 ;  /* 0x000000044c567824 */ /* 0x040fe200078e024d */
[----:B------:R-:W-:Y:S01]  /*9420*/  ISETP.GE.AND.EX P0, PT, R95, RZ, PT, P0 ;  /* 0x000000ff5f00720c */ /* 0x000fe20003f06300 */
[C---:B------:R-:W-:Y:S01]  /*9430*/  IMAD R87, R76.reuse, 0x4, R87 ;  /* 0x000000044c577824 */ /* 0x040fe200078e0257 */
[----:B------:R-:W-:Y:S01]  /*9440*/  UIMAD.WIDE.U32 UR4, UR13, 0x4, UR4 ;  /* 0x000000040d0478a5 */ /* 0x000fe2000f8e0004 */
[C---:B------:R-:W-:Y:S01]  /*9450*/  IMAD R88, R76.reuse, 0x4, R79 ;  /* 0x000000044c587824 */ /* 0x040fe200078e024f */
[----:B------:R-:W-:Y:S01]  /*9460*/  BAR.SYNC.DEFER_BLOCKING 0x0 ;  /* 0x0000000000007b1d */ /* 0x000fe20000010000 */
[----:B------:R-:W-:-:S02]  /*9470*/  IMAD R89, R76, 0x4, R89 ;  /* 0x000000044c597824 */ /* 0x000fc400078e0259 */
[C---:B------:R-:W-:Y:S02]  /*9480*/  IMAD R90, R76.reuse, 0x4, R81 ;  /* 0x000000044c5a7824 */ /* 0x040fe400078e0251 */
[C---:B------:R-:W-:Y:S02]  /*9490*/  IMAD R91, R76.reuse, 0x4, R91 ;  /* 0x000000044c5b7824 */ /* 0x040fe400078e025b */
[C---:B------:R-:W-:Y:S02]  /*94a0*/  IMAD R92, R76.reuse, 0x4, R83 ;  /* 0x000000044c5c7824 */ /* 0x040fe400078e0253 */
[----:B------:R-:W-:Y:S02]  /*94b0*/  IMAD R93, R76, 0x4, R93 ;  /* 0x000000044c5d7824 */ /* 0x000fe400078e025d */
[----:B------:R-:W-:Y:S01]  /*94c0*/  IMAD.U32 R95, RZ, RZ, UR6 ;  /* 0x00000006ff5f7e24 */ /* 0x000fe2000f8e00ff */
[----:B------:R-:W1:Y:S04]  /*94d0*/  LDS.128 R80, [R86] ;  /* 0x0000000056507984 */ /* 0x000e680000000c00 */
[----:B------:R-:W2:Y:S04]  /*94e0*/  LDS.128 R76, [R87+0x400] ;  /* 0x00040000574c7984 */ /* 0x000ea80000000c00 */
[----:B------:R-:W3:Y:S04]  /*94f0*/  LDS.128 R68, [R88+0x800] ;  /* 0x0008000058447984 */ /* 0x000ee80000000c00 */
[----:B------:R-:W4:Y:S04]  /*9500*/  LDS.128 R64, [R89+0xc00] ;  /* 0x000c000059407984 */ /* 0x000f280000000c00 */
[----:B------:R-:W5:Y:S04]  /*9510*/  LDS.128 R60, [R90+0x1000] ;  /* 0x001000005a3c7984 */ /* 0x000f680000000c00 */
[----:B------:R-:W1:Y:S04]  /*9520*/  LDS.128 R56, [R91+0x1400] ;  /* 0x001400005b387984 */ /* 0x000e680000000c00 */
[----:B------:R-:W1:Y:S04]  /*9530*/  LDS.128 R52, [R92+0x1800] ;  /* 0x001800005c347984 */ /* 0x000e680000000c00 */
[----:B------:R-:W1:Y:S01]  /*9540*/  LDS.128 R48, [R93+0x1c00] ;  /* 0x001c00005d307984 */ /* 0x000e620000000c00 */
[----:B------:R-:W-:Y:S06]  /*9550*/  BAR.SYNC.DEFER_BLOCKING 0x0 ;  /* 0x0000000000007b1d */ /* 0x000fec0000010000 */
[----:B------:R-:W-:Y:S04]  /*9560*/  STS.64 [R0], R40 ;  /* 0x0000002800007388 */ /* 0x000fe80000000a00 */
[----:B------:R-:W-:Y:S04]  /*9570*/  STS.64 [R2], R42 ;  /* 0x0000002a02007388 */ /* 0x000fe80000000a00 */
[----:B------:R-:W-:Y:S04]  /*9580*/  STS.64 [R0+0x20], R36 ;  /* 0x0000202400007388 */ /* 0x000fe80000000a00 */
        /* <DEDUP_REMOVED lines=11> */
[----:B------:R1:W-:Y:S04]  /*9640*/  STS.64 [R0+0xe0], R12 ;  /* 0x0000e00c00007388 */ /* 0x0003e80000000a00 */
[----:B------:R2:W-:Y:S01]  /*9650*/  STS.64 [R85], R14 ;  /* 0x0000000e55007388 */ /* 0x0005e20000000a00 */
[----:B------:R-:W-:Y:S01]  /*9660*/  BAR.SYNC.DEFER_BLOCKING 0x0 ;  /* 0x0000000000007b1d */ /* 0x000fe20000010000 */
[----:B-1----:R-:W-:-:S02]  /*9670*/  IMAD.SHL.U32 R12, R96, 0x20, RZ ;  /* 0x00000020600c7824 */ /* 0x002fc400078e00ff */
[----:B--2---:R-:W-:-:S03]  /*9680*/  IMAD.U32 R14, RZ, RZ, UR12 ;  /* 0x0000000cff0e7e24 */ /* 0x004fc6000f8e00ff */
[----:B------:R-:W-:Y:S01]  /*9690*/  LOP3.LUT R13, R12, 0x600, RZ, 0xc0, !PT ;  /* 0x000006000c0d7812 */ /* 0x000fe200078ec0ff */
[C---:B------:R-:W-:Y:S01]  /*96a0*/  IMAD.SHL.U32 R15, R94.reuse, 0x4, RZ ;  /* 0x000000045e0f7824 */ /* 0x040fe200078e00ff */
[----:B------:R-:W-:Y:S02]  /*96b0*/  SHF.L.U64.HI R94, R94, 0x2, R95 ;  /* 0x000000025e5e7819 */ /* 0x000fe4000001025f */
[----:B------:R-:W-:Y:S02]  /*96c0*/  ISETP.GT.AND P0, PT, R14, -0x1, !P0 ;  /* 0xffffffff0e00780c */ /* 0x000fe40004704270 */
[----:B------:R-:W-:Y:S02]  /*96d0*/  IADD3 R12, P1, P2, R15, UR4, R13 ;  /* 0x000000040f0c7c10 */ /* 0x000fe4000fa3e00d */
[----:B------:R-:W-:Y:S02]  /*96e0*/  LOP3.LUT R14, R13, 0x7800, RZ, 0xfc, !PT ;  /* 0x000078000d0e7812 */ /* 0x000fe400078efcff */
[----:B------:R-:W-:-:S02]  /*96f0*/  IADD3.X R13, R94, UR5, RZ, P1, P2 ;  /* 0x000000055e0d7c10 */ /* 0x000fc40008fe44ff */
[----:B------:R-:W-:Y:S01]  /*9700*/  IADD3 R14, P1, P2, R15, UR4, R14 ;  /* 0x000000040f0e7c10 */ /* 0x000fe2000fa3e00e */
[----:B------:R-:W1:Y:S03]  /*9710*/  LDS.128 R32, [R86] ;  /* 0x0000000056207984 */ /* 0x000e660000000c00 */
[----:B------:R-:W-:Y:S01]  /*9720*/  IADD3.X R15, R94, UR5, RZ, P1, P2 ;  /* 0x000000055e0f7c10 */ /* 0x000fe20008fe44ff */
[----:B------:R-:W2:Y:S04]  /*9730*/  LDS.128 R28, [R87+0x400] ;  /* 0x00040000571c7984 */ /* 0x000ea80000000c00 */
[----:B------:R-:W1:Y:S04]  /*9740*/  LDS.128 R36, [R88+0x800] ;  /* 0x0008000058247984 */ /* 0x000e680000000c00 */
[----:B------:R-:W1:Y:S04]  /*9750*/  LDS.128 R24, [R89+0xc00] ;  /* 0x000c000059187984 */ /* 0x000e680000000c00 */
[----:B------:R-:W1:Y:S04]  /*9760*/  LDS.128 R20, [R90+0x1000] ;  /* 0x001000005a147984 */ /* 0x000e680000000c00 */
[----:B------:R-:W1:Y:S04]  /*9770*/  LDS.128 R40, [R91+0x1400] ;  /* 0x001400005b287984 */ /* 0x000e680000000c00 */
[----:B------:R-:W1:Y:S04]  /*9780*/  LDS.128 R16, [R92+0x1800] ;  /* 0x001800005c107984 */ /* 0x000e680000000c00 */
[----:B------:R-:W2:Y:S04]  /*9790*/  LDS.128 R44, [R93+0x1c00] ;  /* 0x001c00005d2c7984 */ /* 0x000ea80000000c00 */
[----:B------:R-:W-:Y:S04]  /*97a0*/  @P0 STG.E.128 desc[UR20][R12.64], R80 ;  /* 0x000000500c000986 */ /* 0x000fe8000c101d14 */
[----:B------:R-:W-:Y:S04]  /*97b0*/  @P0 STG.E.128 desc[UR20][R12.64+0x800], R76 ;  /* 0x0008004c0c000986 */ /* 0x000fe8000c101d14 */
[----:B---3--:R-:W-:Y:S04]  /*97c0*/  @P0 STG.E.128 desc[UR20][R12.64+0x1000], R68 ;  /* 0x001000440c000986 */ /* 0x008fe8000c101d14 */
[----:B----4-:R-:W-:Y:S04]  /*97d0*/  @P0 STG.E.128 desc[UR20][R12.64+0x1800], R64 ;  /* 0x001800400c000986 */ /* 0x010fe8000c101d14 */
[----:B-----5:R-:W-:Y:S04]  /*97e0*/  @P0 STG.E.128 desc[UR20][R12.64+0x2000], R60 ;  /* 0x0020003c0c000986 */ /* 0x020fe8000c101d14 */
[----:B------:R-:W-:Y:S04]  /*97f0*/  @P0 STG.E.128 desc[UR20][R12.64+0x2800], R56 ;  /* 0x002800380c000986 */ /* 0x000fe8000c101d14 */
[----:B------:R-:W-:Y:S04]  /*9800*/  @P0 STG.E.128 desc[UR20][R12.64+0x3000], R52 ;  /* 0x003000340c000986 */ /* 0x000fe8000c101d14 */
[----:B------:R-:W-:Y:S04]  /*9810*/  @P0 STG.E.128 desc[UR20][R12.64+0x3800], R48 ;  /* 0x003800300c000986 */ /* 0x000fe8000c101d14 */
[----:B-1----:R-:W-:Y:S04]  /*9820*/  @P0 STG.E.128 desc[UR20][R12.64+0x4000], R32 ;  /* 0x004000200c000986 */ /* 0x002fe8000c101d14 */
[----:B--2---:R-:W-:Y:S04]  /*9830*/  @P0 STG.E.128 desc[UR20][R12.64+0x4800], R28 ;  /* 0x0048001c0c000986 */ /* 0x004fe8000c101d14 */
[----:B------:R-:W-:Y:S04]  /*9840*/  @P0 STG.E.128 desc[UR20][R12.64+0x5000], R36 ;  /* 0x005000240c000986 */ /* 0x000fe8000c101d14 */
[----:B------:R-:W-:Y:S04]  /*9850*/  @P0 STG.E.128 desc[UR20][R12.64+0x5800], R24 ;  /* 0x005800180c000986 */ /* 0x000fe8000c101d14 */
[----:B------:R-:W-:Y:S04]  /*9860*/  @P0 STG.E.128 desc[UR20][R12.64+0x6000], R20 ;  /* 0x006000140c000986 */ /* 0x000fe8000c101d14 */
[----:B------:R-:W-:Y:S04]  /*9870*/  @P0 STG.E.128 desc[UR20][R12.64+0x6800], R40 ;  /* 0x006800280c000986 */ /* 0x000fe8000c101d14 */
[----:B------:R-:W-:Y:S04]  /*9880*/  @P0 STG.E.128 desc[UR20][R12.64+0x7000], R16 ;  /* 0x007000100c000986 */ /* 0x000fe8000c101d14 */
[----:B------:R-:W-:Y:S01]  /*9890*/  @P0 STG.E.128 desc[UR20][R14.64], R44 ;  /* 0x0000002c0e000986 */ /* 0x000fe2000c101d14 */
        /* <DEDUP_REMOVED lines=16> */
[----:B------:R-:W-:Y:S01]  /*99a0*/  STS.64 [R85], R134 ;  /* 0x0000008655007388 */ /* 0x000fe20000000a00 */
[----:B------:R-:W-:Y:S06]  /*99b0*/  BAR.SYNC.DEFER_BLOCKING 0x0 ;  /* 0x0000000000007b1d */ /* 0x000fec0000010000 */
        /* <DEDUP_REMOVED lines=26> */
[----:B------:R-:W4:Y:S04]  /*9b60*/  LDS.128 R40, [R86] ;  /* 0x0000000056287984 */ /* 0x000f280000000c00 */
[----:B------:R-:W5:Y:S04]  /*9b70*/  LDS.128 R44, [R87+0x400] ;  /* 0x00040000572c7984 */ /* 0x000f680000000c00 */
[----:B------:R-:W5:Y:S04]  /*9b80*/  LDS.128 R48, [R88+0x800] ;  /* 0x0008000058307984 */ /* 0x000f680000000c00 */
[----:B------:R-:W5:Y:S04]  /*9b90*/  LDS.128 R52, [R89+0xc00] ;  /* 0x000c000059347984 */ /* 0x000f680000000c00 */
[----:B------:R-:W5:Y:S04]  /*9ba0*/  LDS.128 R56, [R90+0x1000] ;  /* 0x001000005a387984 */ /* 0x000f680000000c00 */
[----:B------:R-:W5:Y:S04]  /*9bb0*/  LDS.128 R60, [R91+0x1400] ;  /* 0x001400005b3c7984 */ /* 0x000f680000000c00 */
[----:B------:R-:W5:Y:S04]  /*9bc0*/  LDS.128 R64, [R92+0x1800] ;  /* 0x001800005c407984 */ /* 0x000f680000000c00 */
[----:B-1----:R1:W-:Y:S04]  /*9bd0*/  @P0 STG.E.128 desc[UR20][R12.64+0x8000], R4 ;  /* 0x008000040c000986 */ /* 0x0023e8000c101d14 */
[----:B--2---:R1:W-:Y:S04]  /*9be0*/  @P0 STG.E.128 desc[UR20][R12.64+0x8800], R8 ;  /* 0x008800080c000986 */ /* 0x0043e8000c101d14 */
[----:B---3--:R1:W-:Y:S04]  /*9bf0*/  @P0 STG.E.128 desc[UR20][R12.64+0x9000], R16 ;  /* 0x009000100c000986 */ /* 0x0083e8000c101d14 */
[----:B----4-:R1:W-:Y:S04]  /*9c00*/  @P0 STG.E.128 desc[UR20][R12.64+0x9800], R20 ;  /* 0x009800140c000986 */ /* 0x0103e8000c101d14 */
[----:B-----5:R1:W-:Y:S04]  /*9c10*/  @P0 STG.E.128 desc[UR20][R12.64+0xa000], R24 ;  /* 0x00a000180c000986 */ /* 0x0203e8000c101d14 */
[----:B------:R1:W-:Y:S04]  /*9c20*/  @P0 STG.E.128 desc[UR20][R12.64+0xa800], R28 ;  /* 0x00a8001c0c000986 */ /* 0x0003e8000c101d14 */
        /* <DEDUP_REMOVED lines=8> */
[----:B------:R1:W-:Y:S01]  /*9cb0*/  @P0 STG.E.128 desc[UR20][R12.64+0xf000], R64 ;  /* 0x00f000400c000986 */ /* 0x0003e2000c101d14 */
[----:B------:R-:W-:Y:S05]  /*9cc0*/  @!P0 EXIT ;  /* 0x000000000000894d */ /* 0x000fea0003800000 */
[----:B------:R-:W2:Y:S04]  /*9cd0*/  LDS.128 R92, [R93+0x1c00] ;  /* 0x001c00005d5c7984 */ /* 0x000ea80000000c00 */
[----:B--2---:R-:W-:Y:S01]  /*9ce0*/  STG.E.128 desc[UR20][R14.64+0x8000], R92 ;  /* 0x0080005c0e007986 */ /* 0x004fe2000c101d14 */
[----:B------:R-:W-:Y:S05]  /*9cf0*/  EXIT ;  /* 0x000000000000794d */ /* 0x000fea0003800000 */
.L_x_3:
[----:B------:R-:W-:-:S00]  /*9d00*/  BRA `(.L_x_3) ;  /* 0xfffffffc00fc7947 */ /* 0x000fc0000383ffff */
[----:B------:R-:W-:-:S00]  /*9d10*/  NOP ;  /* 0x0000000000007918 */ /* 0x000fc00000000000 */
        /* <DEDUP_REMOVED lines=14> */
.L_x_4:


//--------------------- .nv.shared.chunk_gated_delta_rule_fwd_kernel_h_blockdim64 --------------------------
	.section	.nv.shared.chunk_gated_delta_rule_fwd_kernel_h_blockdim64,"aw",@nobits
	.sectionflags	@""
	.align	16
	.zero		1024


//--------------------- .nv.shared.reserved.0     --------------------------
	.section	.nv.shared.reserved.0,"aw",@nobits
	.weak		__nv_reservedSMEM_offset_0_alias
	.size		__nv_reservedSMEM_offset_0_alias, 0, 0
	.other		__nv_reservedSMEM_offset_0_alias,@"STO_CUDA_RESERVED_SHARED STV_DEFAULT"
__nv_reservedSMEM_offset_0_alias:
	.zero		0


//--------------------- .nv.constant0.chunk_gated_delta_rule_fwd_kernel_h_blockdim64 --------------------------
	.section	.nv.constant0.chunk_gated_delta_rule_fwd_kernel_h_blockdim64,"a",@progbits
	.sectionflags	@""
	.align	4
.nv.constant0.chunk_gated_delta_rule_fwd_kernel_h_blockdim64:
	.zero		600


//--------------------- SYMBOLS --------------------------

	.type		.nv.reservedSmem.offset0,@object
	.size		.nv.reservedSmem.offset0,0x4
